	.target	sm_100a

	.elftype	@"ET_EXEC"


//--------------------- .note.nv.tkinfo           --------------------------
	.section	.note.nv.tkinfo,"",@"SHT_NOTE"
	.sectionflags	@"SHF_NOTE_NV_TKINFO"
	.tkinfo
        /*0018*/ 	.word	0x00000002
        /*0030*/ 	.string	""
        /*0030*/ 	.string	"ptxas"
        /*0030*/ 	.string	"Cuda compilation tools, release 13.0, V13.0.88"
        /*0030*/ 	.string	"Build cuda_13.0.r13.0/compiler.36424714_0"
        /*0030*/ 	.string	"-arch sm_100a -m 64 "



//--------------------- .note.nv.cuinfo           --------------------------
	.section	.note.nv.cuinfo,"",@"SHT_NOTE"
	.sectionflags	@"SHF_NOTE_NV_CUINFO"
        /*0018*/ 	.short	0x0002
        /*001a*/ 	.short	0x0064
        /*001c*/ 	.short	0x0082
	.zero		2


//--------------------- .nv.info                  --------------------------
	.section	.nv.info,"",@"SHT_CUDA_INFO"
	.align	4


	//----- nvinfo : EIATTR_REGCOUNT
	.align		4
        /*0000*/ 	.byte	0x04, 0x2f
        /*0002*/ 	.short	(.L_19 - .L_18)
	.align		4
.L_18:
        /*0004*/ 	.word	index@(_ZN7cutlass13device_kernelINS_4gemm6kernel13GemmUniversalIN4cute5tupleIJiiiiEEENS1_10collective13CollectiveMmaINS1_35MainloopSm100TmaUmmaWarpSpecializedILi34ELi2ELi4ENS5_IJNS4_1CILi1EEENSA_ILi4EEESB_EEEEENS5_IJNSA_ILi64EEENSA_ILi128EEENSA_ILi32EEEEEENS_12float_e5m2_tENS5_IJlSB_lEEESJ_SK_NS4_8TiledMMAINS4_8MMA_AtomIJNS4_10MMA_TraitsINS4_19SM100_MMA_F8F6F4_SSEJSJ_SJ_fSF_SG_NS4_17integral_constantINS4_4UMMA5MajorELSR_0EEESS_NSP_INSQ_7ScaleInELST_0EEESU_EEEEEENS4_6LayoutINS5_IJSB_SB_SB_EEENS5_IJNSA_ILi0EEESZ_SZ_EEEEENS5_IJNS4_10UnderscoreES12_S12_EEEEENS4_23SM90_TMA_LOAD_MULTICASTENS4_14ComposedLayoutINS4_7SwizzleILi1ELi4ELi3EEENS4_18smem_ptr_flag_bitsILi8EEENSX_INS5_IJNSA_ILi8EEESH_EEENS5_IJSH_SB_EEEEEEEvNS4_8identityENS4_13SM90_TMA_LOADES1F_vS1G_EENS_8epilogue10collective18CollectiveEpilogueINS1J_23Sm100TmaWarpSpecializedILi2ELi2ELi32ELb0ELb0EEEJSI_NS5_IJNSX_ISF_SB_EES1O_EEESJ_SK_SJ_SK_NS1J_6fusion15FusionCallbacksIS1N_NS1Q_17LinearCombinationISJ_fSJ_fLNS_15FloatRoundStyleE2EEESI_S1P_JEEENS4_5SM1004TMEM4LOAD26SM100_TMEM_LOAD_16dp32b32xES1H_NS16_INS17_ILi2ELi4ELi3EEES1A_NSX_INS5_IJS1B_SF_EEENS5_IJSF_SB_EEEEEEENS4_39AutoVectorizingCopyWithAssumedAlignmentILi128EEENS4_14SM90_TMA_STOREES24_S26_S26_EEEvvEEEEvNT_6ParamsE)
        /*0008*/ 	.word	0x00000072


	//----- nvinfo : EIATTR_FRAME_SIZE
	.align		4
.L_19:
        /*000c*/ 	.byte	0x04, 0x11
        /*000e*/ 	.short	(.L_21 - .L_20)
	.align		4
.L_20:
        /*0010*/ 	.word	index@($__internal_2_$__cuda_sm10x_tcgen05_guardrail_trap_unallocated_columns_being_dealloced)
        /*0014*/ 	.word	0x00000000


	//----- nvinfo : EIATTR_FRAME_SIZE
	.align		4
.L_21:
        /*0018*/ 	.byte	0x04, 0x11
        /*001a*/ 	.short	(.L_23 - .L_22)
	.align		4
.L_22:
        /*001c*/ 	.word	index@($__internal_1_$__cuda_sm10x_tcgen05_guardrail_trap_phase_invalid_during_alloc)
        /*0020*/ 	.word	0x00000000


	//----- nvinfo : EIATTR_FRAME_SIZE
	.align		4
.L_23:
        /*0024*/ 	.byte	0x04, 0x11
        /*0026*/ 	.short	(.L_25 - .L_24)
	.align		4
.L_24:
        /*0028*/ 	.word	index@($__internal_0_$__cuda_sm10x_tcgen05_guardrail_trap_col_being_dealloced_not_returned_by_alloc)
        /*002c*/ 	.word	0x00000000


	//----- nvinfo : EIATTR_FRAME_SIZE
	.align		4
.L_25:
        /*0030*/ 	.byte	0x04, 0x11
        /*0032*/ 	.short	(.L_27 - .L_26)
	.align		4
.L_26:
        /*0034*/ 	.word	index@(_ZN7cutlass13device_kernelINS_4gemm6kernel13GemmUniversalIN4cute5tupleIJiiiiEEENS1_10collective13CollectiveMmaINS1_35MainloopSm100TmaUmmaWarpSpecializedILi34ELi2ELi4ENS5_IJNS4_1CILi1EEENSA_ILi4EEESB_EEEEENS5_IJNSA_ILi64EEENSA_ILi128EEENSA_ILi32EEEEEENS_12float_e5m2_tENS5_IJlSB_lEEESJ_SK_NS4_8TiledMMAINS4_8MMA_AtomIJNS4_10MMA_TraitsINS4_19SM100_MMA_F8F6F4_SSEJSJ_SJ_fSF_SG_NS4_17integral_constantINS4_4UMMA5MajorELSR_0EEESS_NSP_INSQ_7ScaleInELST_0EEESU_EEEEEENS4_6LayoutINS5_IJSB_SB_SB_EEENS5_IJNSA_ILi0EEESZ_SZ_EEEEENS5_IJNS4_10UnderscoreES12_S12_EEEEENS4_23SM90_TMA_LOAD_MULTICASTENS4_14ComposedLayoutINS4_7SwizzleILi1ELi4ELi3EEENS4_18smem_ptr_flag_bitsILi8EEENSX_INS5_IJNSA_ILi8EEESH_EEENS5_IJSH_SB_EEEEEEEvNS4_8identityENS4_13SM90_TMA_LOADES1F_vS1G_EENS_8epilogue10collective18CollectiveEpilogueINS1J_23Sm100TmaWarpSpecializedILi2ELi2ELi32ELb0ELb0EEEJSI_NS5_IJNSX_ISF_SB_EES1O_EEESJ_SK_SJ_SK_NS1J_6fusion15FusionCallbacksIS1N_NS1Q_17LinearCombinationISJ_fSJ_fLNS_15FloatRoundStyleE2EEESI_S1P_JEEENS4_5SM1004TMEM4LOAD26SM100_TMEM_LOAD_16dp32b32xES1H_NS16_INS17_ILi2ELi4ELi3EEES1A_NSX_INS5_IJS1B_SF_EEENS5_IJSF_SB_EEEEEEENS4_39AutoVectorizingCopyWithAssumedAlignmentILi128EEENS4_14SM90_TMA_STOREES24_S26_S26_EEEvvEEEEvNT_6ParamsE)
        /*0038*/ 	.word	0x00000000


	//----- nvinfo : EIATTR_MIN_STACK_SIZE
	.align		4
.L_27:
        /*003c*/ 	.byte	0x04, 0x12
        /*003e*/ 	.short	(.L_29 - .L_28)
	.align		4
.L_28:
        /*0040*/ 	.word	index@(_ZN7cutlass13device_kernelINS_4gemm6kernel13GemmUniversalIN4cute5tupleIJiiiiEEENS1_10collective13CollectiveMmaINS1_35MainloopSm100TmaUmmaWarpSpecializedILi34ELi2ELi4ENS5_IJNS4_1CILi1EEENSA_ILi4EEESB_EEEEENS5_IJNSA_ILi64EEENSA_ILi128EEENSA_ILi32EEEEEENS_12float_e5m2_tENS5_IJlSB_lEEESJ_SK_NS4_8TiledMMAINS4_8MMA_AtomIJNS4_10MMA_TraitsINS4_19SM100_MMA_F8F6F4_SSEJSJ_SJ_fSF_SG_NS4_17integral_constantINS4_4UMMA5MajorELSR_0EEESS_NSP_INSQ_7ScaleInELST_0EEESU_EEEEEENS4_6LayoutINS5_IJSB_SB_SB_EEENS5_IJNSA_ILi0EEESZ_SZ_EEEEENS5_IJNS4_10UnderscoreES12_S12_EEEEENS4_23SM90_TMA_LOAD_MULTICASTENS4_14ComposedLayoutINS4_7SwizzleILi1ELi4ELi3EEENS4_18smem_ptr_flag_bitsILi8EEENSX_INS5_IJNSA_ILi8EEESH_EEENS5_IJSH_SB_EEEEEEEvNS4_8identityENS4_13SM90_TMA_LOADES1F_vS1G_EENS_8epilogue10collective18CollectiveEpilogueINS1J_23Sm100TmaWarpSpecializedILi2ELi2ELi32ELb0ELb0EEEJSI_NS5_IJNSX_ISF_SB_EES1O_EEESJ_SK_SJ_SK_NS1J_6fusion15FusionCallbacksIS1N_NS1Q_17LinearCombinationISJ_fSJ_fLNS_15FloatRoundStyleE2EEESI_S1P_JEEENS4_5SM1004TMEM4LOAD26SM100_TMEM_LOAD_16dp32b32xES1H_NS16_INS17_ILi2ELi4ELi3EEES1A_NSX_INS5_IJS1B_SF_EEENS5_IJSF_SB_EEEEEEENS4_39AutoVectorizingCopyWithAssumedAlignmentILi128EEENS4_14SM90_TMA_STOREES24_S26_S26_EEEvvEEEEvNT_6ParamsE)
        /*0044*/ 	.word	0x00000000
.L_29:


//--------------------- .nv.compat                --------------------------
	.section	.nv.compat,"",@"SHT_CUDA_COMPAT_INFO"
	.align	4
        /*0000*/ 	.byte	0x02, 0x09, 0x01, 0x00, 0x02, 0x02, 0x02, 0x00, 0x02, 0x05, 0x05, 0x00, 0x03, 0x07, 0x01, 0x01
        /*0010*/ 	.byte	0x02, 0x03, 0x01, 0x00, 0x02, 0x06, 0x01, 0x00, 0x04, 0x0b, 0x08, 0x00, 0x09, 0x00, 0x00, 0x00
        /*0020*/ 	.byte	0x00, 0x00, 0x00, 0x00


//--------------------- .nv.info._ZN7cutlass13device_kernelINS_4gemm6kernel13GemmUniversalIN4cute5tupleIJiiiiEEENS1_10collective13CollectiveMmaINS1_35MainloopSm100TmaUmmaWarpSpecializedILi34ELi2ELi4ENS5_IJNS4_1CILi1EEENSA_ILi4EEESB_EEEEENS5_IJNSA_ILi64EEENSA_ILi128EEENSA_ILi32EEEEEENS_12float_e5m2_tENS5_IJlSB_lEEESJ_SK_NS4_8TiledMMAINS4_8MMA_AtomIJNS4_10MMA_TraitsINS4_19SM100_MMA_F8F6F4_SSEJSJ_SJ_fSF_SG_NS4_17integral_constantINS4_4UMMA5MajorELSR_0EEESS_NSP_INSQ_7ScaleInELST_0EEESU_EEEEEENS4_6LayoutINS5_IJSB_SB_SB_EEENS5_IJNSA_ILi0EEESZ_SZ_EEEEENS5_IJNS4_10UnderscoreES12_S12_EEEEENS4_23SM90_TMA_LOAD_MULTICASTENS4_14ComposedLayoutINS4_7SwizzleILi1ELi4ELi3EEENS4_18smem_ptr_flag_bitsILi8EEENSX_INS5_IJNSA_ILi8EEESH_EEENS5_IJSH_SB_EEEEEEEvNS4_8identityENS4_13SM90_TMA_LOADES1F_vS1G_EENS_8epilogue10collective18CollectiveEpilogueINS1J_23Sm100TmaWarpSpecializedILi2ELi2ELi32ELb0ELb0EEEJSI_NS5_IJNSX_ISF_SB_EES1O_EEESJ_SK_SJ_SK_NS1J_6fusion15FusionCallbacksIS1N_NS1Q_17LinearCombinationISJ_fSJ_fLNS_15FloatRoundStyleE2EEESI_S1P_JEEENS4_5SM1004TMEM4LOAD26SM100_TMEM_LOAD_16dp32b32xES1H_NS16_INS17_ILi2ELi4ELi3EEES1A_NSX_INS5_IJS1B_SF_EEENS5_IJSF_SB_EEEEEEENS4_39AutoVectorizingCopyWithAssumedAlignmentILi128EEENS4_14SM90_TMA_STOREES24_S26_S26_EEEvvEEEEvNT_6ParamsE --------------------------
	.section	.nv.info._ZN7cutlass13device_kernelINS_4gemm6kernel13GemmUniversalIN4cute5tupleIJiiiiEEENS1_10collective13CollectiveMmaINS1_35MainloopSm100TmaUmmaWarpSpecializedILi34ELi2ELi4ENS5_IJNS4_1CILi1EEENSA_ILi4EEESB_EEEEENS5_IJNSA_ILi64EEENSA_ILi128EEENSA_ILi32EEEEEENS_12float_e5m2_tENS5_IJlSB_lEEESJ_SK_NS4_8TiledMMAINS4_8MMA_AtomIJNS4_10MMA_TraitsINS4_19SM100_MMA_F8F6F4_SSEJSJ_SJ_fSF_SG_NS4_17integral_constantINS4_4UMMA5MajorELSR_0EEESS_NSP_INSQ_7ScaleInELST_0EEESU_EEEEEENS4_6LayoutINS5_IJSB_SB_SB_EEENS5_IJNSA_ILi0EEESZ_SZ_EEEEENS5_IJNS4_10UnderscoreES12_S12_EEEEENS4_23SM90_TMA_LOAD_MULTICASTENS4_14ComposedLayoutINS4_7SwizzleILi1ELi4ELi3EEENS4_18smem_ptr_flag_bitsILi8EEENSX_INS5_IJNSA_ILi8EEESH_EEENS5_IJSH_SB_EEEEEEEvNS4_8identityENS4_13SM90_TMA_LOADES1F_vS1G_EENS_8epilogue10collective18CollectiveEpilogueINS1J_23Sm100TmaWarpSpecializedILi2ELi2ELi32ELb0ELb0EEEJSI_NS5_IJNSX_ISF_SB_EES1O_EEESJ_SK_SJ_SK_NS1J_6fusion15FusionCallbacksIS1N_NS1Q_17LinearCombinationISJ_fSJ_fLNS_15FloatRoundStyleE2EEESI_S1P_JEEENS4_5SM1004TMEM4LOAD26SM100_TMEM_LOAD_16dp32b32xES1H_NS16_INS17_ILi2ELi4ELi3EEES1A_NSX_INS5_IJS1B_SF_EEENS5_IJSF_SB_EEEEEEENS4_39AutoVectorizingCopyWithAssumedAlignmentILi128EEENS4_14SM90_TMA_STOREES24_S26_S26_EEEvvEEEEvNT_6ParamsE,"",@"SHT_CUDA_INFO"
	.sectionflags	@""
	.align	4


	//----- nvinfo : EIATTR_CUDA_API_VERSION
	.align		4
        /*0000*/ 	.byte	0x04, 0x37
        /*0002*/ 	.short	(.L_31 - .L_30)
.L_30:
        /*0004*/ 	.word	0x00000082


	//----- nvinfo : EIATTR_KPARAM_INFO
	.align		4
.L_31:
        /*0008*/ 	.byte	0x04, 0x17
        /*000a*/ 	.short	(.L_33 - .L_32)
.L_32:
        /*000c*/ 	.word	0x00000000
        /*0010*/ 	.short	0x0000
        /*0012*/ 	.short	0x0000
        /*0014*/ 	.byte	0x00, 0xf0, 0x01, 0x20


	//----- nvinfo : EIATTR_AT_ENTRY_FRAGMENTS
	.align		4
.L_33:
        /*0018*/ 	.byte	0x04, 0x4f
        /*001a*/ 	.short	(.L_35 - .L_34)


	//   ....[0]....
.L_34:
        /*001c*/ 	.word	0x00000006


	//----- nvinfo : EIATTR_RESERVED_SMEM_USED
	.align		4
.L_35:
        /*0020*/ 	.byte	0x01, 0x41
	.zero		2


	//----- nvinfo : EIATTR_SPARSE_MMA_MASK
	.align		4
        /*0024*/ 	.byte	0x03, 0x50
        /*0026*/ 	.short	0x0000


	//----- nvinfo : EIATTR_TCGEN05_1CTA_USED
	.align		4
        /*0028*/ 	.byte	0x01, 0x51
	.zero		2


	//----- nvinfo : EIATTR_MAXREG_COUNT
	.align		4
        /*002c*/ 	.byte	0x03, 0x1b
        /*002e*/ 	.short	0x00ff


	//----- nvinfo : EIATTR_NUM_BARRIERS
	.align		4
        /*0030*/ 	.byte	0x02, 0x4c
        /*0032*/ 	.byte	0x07
	.zero		1


	//----- nvinfo : EIATTR_EXTERNS
	.align		4
        /*0034*/ 	.byte	0x04, 0x0f
        /*0036*/ 	.short	(.L_37 - .L_36)


	//   ....[0]....
	.align		4
.L_36:
        /*0038*/ 	.word	index@(__assertfail)


	//----- nvinfo : EIATTR_MERCURY_ISA_VERSION
	.align		4
.L_37:
        /*003c*/ 	.byte	0x03, 0x5f
        /*003e*/ 	.short	0x0101


	//----- nvinfo : EIATTR_INT_WARP_WIDE_INSTR_OFFSETS
	.align		4
        /*0040*/ 	.byte	0x04, 0x31
        /*0042*/ 	.short	(.L_39 - .L_38)


	//   ....[0]....
.L_38:
        /*0044*/ 	.word	0x00005070


	//   ....[1]....
        /*0048*/ 	.word	0x00005090


	//   ....[2]....
        /*004c*/ 	.word	0x000050c0


	//   ....[3]....
        /*0050*/ 	.word	0x00005c00


	//   ....[4]....
        /*0054*/ 	.word	0x00005c70


	//   ....[5]....
        /*0058*/ 	.word	0x00005d40


	//   ....[6]....
        /*005c*/ 	.word	0x00005df0


	//----- nvinfo : EIATTR_COOP_GROUP_MASK_REGIDS
	.align		4
.L_39:
        /*0060*/ 	.byte	0x04, 0x29
        /*0062*/ 	.short	(.L_41 - .L_40)


	//   ....[0]....
.L_40:
        /*0064*/ 	.word	0xffffffff


	//   ....[1]....
        /*0068*/ 	.word	0xffffffff


	//   ....[2]....
        /*006c*/ 	.word	0xffffffff


	//   ....[3]....
        /*0070*/ 	.word	0xffffffff


	//   ....[4]....
        /*0074*/ 	.word	0xffffffff


	//   ....[5]....
        /*0078*/ 	.word	0xffffffff


	//   ....[6]....
        /*007c*/ 	.word	0xffffffff


	//   ....[7]....
        /*0080*/ 	.word	0xffffffff


	//   ....[8]....
        /*0084*/ 	.word	0xffffffff


	//   ....[9]....
        /*0088*/ 	.word	0xffffffff


	//   ....[10]....
        /*008c*/ 	.word	0xffffffff


	//   ....[11]....
        /*0090*/ 	.word	0xffffffff


	//   ....[12]....
        /*0094*/ 	.word	0xffffffff


	//   ....[13]....
        /*0098*/ 	.word	0xffffffff


	//----- nvinfo : EIATTR_COOP_GROUP_INSTR_OFFSETS
	.align		4
.L_41:
        /*009c*/ 	.byte	0x04, 0x28
        /*009e*/ 	.short	(.L_43 - .L_42)


	//   ....[0]....
.L_42:
        /*00a0*/ 	.word	0x00000080


	//   ....[1]....
        /*00a4*/ 	.word	0x000004f0


	//   ....[2]....
        /*00a8*/ 	.word	0x00000a90


	//   ....[3]....
        /*00ac*/ 	.word	0x00000bf0


	//   ....[4]....
        /*00b0*/ 	.word	0x00000cf0


	//   ....[5]....
        /*00b4*/ 	.word	0x00000e60


	//   ....[6]....
        /*00b8*/ 	.word	0x00001000


	//   ....[7]....
        /*00bc*/ 	.word	0x000011b0


	//   ....[8]....
        /*00c0*/ 	.word	0x00002400


	//   ....[9]....
        /*00c4*/ 	.word	0x000043b0


	//   ....[10]....
        /*00c8*/ 	.word	0x000045c0


	//   ....[11]....
        /*00cc*/ 	.word	0x000045f0


	//   ....[12]....
        /*00d0*/ 	.word	0x00004f50


	//   ....[13]....
        /*00d4*/ 	.word	0x00005180


	//----- nvinfo : EIATTR_VRC_CTA_INIT_COUNT
	.align		4
.L_43:
        /*00d8*/ 	.byte	0x02, 0x4a
        /*00da*/ 	.byte	0x80
	.zero		1


	//----- nvinfo : EIATTR_SYSCALL_OFFSETS
	.align		4
        /*00dc*/ 	.byte	0x04, 0x46
        /*00de*/ 	.short	(.L_45 - .L_44)


	//   ....[0]....
.L_44:
        /*00e0*/ 	.word	0x00006a00


	//   ....[1]....
        /*00e4*/ 	.word	0x00006b40


	//   ....[2]....
        /*00e8*/ 	.word	0x00007370


	//   ....[3]....
        /*00ec*/ 	.word	0x00008100


	//----- nvinfo : EIATTR_MBARRIER_INSTR_OFFSETS
	.align		4
.L_45:
        /*00f0*/ 	.byte	0x04, 0x39
        /*00f2*/ 	.short	(.L_47 - .L_46)


	//   ....[0]....
.L_46:
        /*00f4*/ 	.word	0x00000630
        /*00f8*/ 	.word	0x000000ff
        /*00fc*/ 	.word	0x00000000
        /*0100*/ 	.short	0x0100
        /*0102*/ 	.byte	0x04
	.zero		1


	//   ....[1]....
        /*0104*/ 	.word	0x00000640
        /*0108*/ 	.word	0x000000ff
        /*010c*/ 	.word	0x00000110
        /*0110*/ 	.short	0x0100
        /*0112*/ 	.byte	0x04
	.zero		1


	//   ....[2]....
        /*0114*/ 	.word	0x00000650
        /*0118*/ 	.word	0x000000ff
        /*011c*/ 	.word	0x00000008
        /*0120*/ 	.short	0x0100
        /*0122*/ 	.byte	0x04
	.zero		1


	//   ....[3]....
        /*0124*/ 	.word	0x00000660
        /*0128*/ 	.word	0x000000ff
        /*012c*/ 	.word	0x00000118
        /*0130*/ 	.short	0x0100
        /*0132*/ 	.byte	0x04
	.zero		1


	//   ....[4]....
        /*0134*/ 	.word	0x00000670
        /*0138*/ 	.word	0x000000ff
        /*013c*/ 	.word	0x00000010
        /*0140*/ 	.short	0x0100
        /*0142*/ 	.byte	0x04
	.zero		1


	//   ....[5]....
        /*0144*/ 	.word	0x00000680
        /*0148*/ 	.word	0x000000ff
        /*014c*/ 	.word	0x00000120
        /*0150*/ 	.short	0x0100
        /*0152*/ 	.byte	0x04
	.zero		1


	//   ....[6]....
        /*0154*/ 	.word	0x00000690
        /*0158*/ 	.word	0x000000ff
        /*015c*/ 	.word	0x00000018
        /*0160*/ 	.short	0x0100
        /*0162*/ 	.byte	0x04
	.zero		1


	//   ....[7]....
        /*0164*/ 	.word	0x000006a0
        /*0168*/ 	.word	0x000000ff
        /*016c*/ 	.word	0x00000128
        /*0170*/ 	.short	0x0100
        /*0172*/ 	.byte	0x04
	.zero		1


	//   ....[8]....
        /*0174*/ 	.word	0x000006b0
        /*0178*/ 	.word	0x000000ff
        /*017c*/ 	.word	0x00000020
        /*0180*/ 	.short	0x0100
        /*0182*/ 	.byte	0x04
	.zero		1


	//   ....[9]....
        /*0184*/ 	.word	0x000006c0
        /*0188*/ 	.word	0x000000ff
        /*018c*/ 	.word	0x00000130
        /*0190*/ 	.short	0x0100
        /*0192*/ 	.byte	0x04
	.zero		1


	//   ....[10]....
        /*0194*/ 	.word	0x000006d0
        /*0198*/ 	.word	0x000000ff
        /*019c*/ 	.word	0x00000028
        /*01a0*/ 	.short	0x0100
        /*01a2*/ 	.byte	0x04
	.zero		1


	//   ....[11]....
        /*01a4*/ 	.word	0x000006e0
        /*01a8*/ 	.word	0x000000ff
        /*01ac*/ 	.word	0x00000138
        /*01b0*/ 	.short	0x0100
        /*01b2*/ 	.byte	0x04
	.zero		1


	//   ....[12]....
        /*01b4*/ 	.word	0x000006f0
        /*01b8*/ 	.word	0x000000ff
        /*01bc*/ 	.word	0x00000030
        /*01c0*/ 	.short	0x0100
        /*01c2*/ 	.byte	0x04
	.zero		1


	//   ....[13]....
        /*01c4*/ 	.word	0x00000700
        /*01c8*/ 	.word	0x000000ff
        /*01cc*/ 	.word	0x00000140
        /*01d0*/ 	.short	0x0100
        /*01d2*/ 	.byte	0x04
	.zero		1


	//   ....[14]....
        /*01d4*/ 	.word	0x00000710
        /*01d8*/ 	.word	0x000000ff
        /*01dc*/ 	.word	0x00000038
        /*01e0*/ 	.short	0x0100
        /*01e2*/ 	.byte	0x04
	.zero		1


	//   ....[15]....
        /*01e4*/ 	.word	0x00000720
        /*01e8*/ 	.word	0x000000ff
        /*01ec*/ 	.word	0x00000148
        /*01f0*/ 	.short	0x0100
        /*01f2*/ 	.byte	0x04
	.zero		1


	//   ....[16]....
        /*01f4*/ 	.word	0x00000730
        /*01f8*/ 	.word	0x000000ff
        /*01fc*/ 	.word	0x00000040
        /*0200*/ 	.short	0x0100
        /*0202*/ 	.byte	0x04
	.zero		1


	//   ....[17]....
        /*0204*/ 	.word	0x00000740
        /*0208*/ 	.word	0x000000ff
        /*020c*/ 	.word	0x00000150
        /*0210*/ 	.short	0x0100
        /*0212*/ 	.byte	0x04
	.zero		1


	//   ....[18]....
        /*0214*/ 	.word	0x00000750
        /*0218*/ 	.word	0x000000ff
        /*021c*/ 	.word	0x00000048
        /*0220*/ 	.short	0x0100
        /*0222*/ 	.byte	0x04
	.zero		1


	//   ....[19]....
        /*0224*/ 	.word	0x00000760
        /*0228*/ 	.word	0x000000ff
        /*022c*/ 	.word	0x00000158
        /*0230*/ 	.short	0x0100
        /*0232*/ 	.byte	0x04
	.zero		1


	//   ....[20]....
        /*0234*/ 	.word	0x00000770
        /*0238*/ 	.word	0x000000ff
        /*023c*/ 	.word	0x00000050
        /*0240*/ 	.short	0x0100
        /*0242*/ 	.byte	0x04
	.zero		1


	//   ....[21]....
        /*0244*/ 	.word	0x00000780
        /*0248*/ 	.word	0x000000ff
        /*024c*/ 	.word	0x00000160
        /*0250*/ 	.short	0x0100
        /*0252*/ 	.byte	0x04
	.zero		1


	//   ....[22]....
        /*0254*/ 	.word	0x00000790
        /*0258*/ 	.word	0x000000ff
        /*025c*/ 	.word	0x00000058
        /*0260*/ 	.short	0x0100
        /*0262*/ 	.byte	0x04
	.zero		1


	//   ....[23]....
        /*0264*/ 	.word	0x000007a0
        /*0268*/ 	.word	0x000000ff
        /*026c*/ 	.word	0x00000168
        /*0270*/ 	.short	0x0100
        /*0272*/ 	.byte	0x04
	.zero		1


	//   ....[24]....
        /*0274*/ 	.word	0x000007b0
        /*0278*/ 	.word	0x000000ff
        /*027c*/ 	.word	0x00000060
        /*0280*/ 	.short	0x0100
        /*0282*/ 	.byte	0x04
	.zero		1


	//   ....[25]....
        /*0284*/ 	.word	0x000007c0
        /*0288*/ 	.word	0x000000ff
        /*028c*/ 	.word	0x00000170
        /*0290*/ 	.short	0x0100
        /*0292*/ 	.byte	0x04
	.zero		1


	//   ....[26]....
        /*0294*/ 	.word	0x000007d0
        /*0298*/ 	.word	0x000000ff
        /*029c*/ 	.word	0x00000068
        /*02a0*/ 	.short	0x0100
        /*02a2*/ 	.byte	0x04
	.zero		1


	//   ....[27]....
        /*02a4*/ 	.word	0x000007e0
        /*02a8*/ 	.word	0x000000ff
        /*02ac*/ 	.word	0x00000178
        /*02b0*/ 	.short	0x0100
        /*02b2*/ 	.byte	0x04
	.zero		1


	//   ....[28]....
        /*02b4*/ 	.word	0x000007f0
        /*02b8*/ 	.word	0x000000ff
        /*02bc*/ 	.word	0x00000070
        /*02c0*/ 	.short	0x0100
        /*02c2*/ 	.byte	0x04
	.zero		1


	//   ....[29]....
        /*02c4*/ 	.word	0x00000800
        /*02c8*/ 	.word	0x000000ff
        /*02cc*/ 	.word	0x00000180
        /*02d0*/ 	.short	0x0100
        /*02d2*/ 	.byte	0x04
	.zero		1


	//   ....[30]....
        /*02d4*/ 	.word	0x00000810
        /*02d8*/ 	.word	0x000000ff
        /*02dc*/ 	.word	0x00000078
        /*02e0*/ 	.short	0x0100
        /*02e2*/ 	.byte	0x04
	.zero		1


	//   ....[31]....
        /*02e4*/ 	.word	0x00000820
        /*02e8*/ 	.word	0x000000ff
        /*02ec*/ 	.word	0x00000188
        /*02f0*/ 	.short	0x0100
        /*02f2*/ 	.byte	0x04
	.zero		1


	//   ....[32]....
        /*02f4*/ 	.word	0x00000830
        /*02f8*/ 	.word	0x000000ff
        /*02fc*/ 	.word	0x00000080
        /*0300*/ 	.short	0x0100
        /*0302*/ 	.byte	0x04
	.zero		1


	//   ....[33]....
        /*0304*/ 	.word	0x00000840
        /*0308*/ 	.word	0x000000ff
        /*030c*/ 	.word	0x00000190
        /*0310*/ 	.short	0x0100
        /*0312*/ 	.byte	0x04
	.zero		1


	//   ....[34]....
        /*0314*/ 	.word	0x00000850
        /*0318*/ 	.word	0x000000ff
        /*031c*/ 	.word	0x00000088
        /*0320*/ 	.short	0x0100
        /*0322*/ 	.byte	0x04
	.zero		1


	//   ....[35]....
        /*0324*/ 	.word	0x00000860
        /*0328*/ 	.word	0x000000ff
        /*032c*/ 	.word	0x00000198
        /*0330*/ 	.short	0x0100
        /*0332*/ 	.byte	0x04
	.zero		1


	//   ....[36]....
        /*0334*/ 	.word	0x00000870
        /*0338*/ 	.word	0x000000ff
        /*033c*/ 	.word	0x00000090
        /*0340*/ 	.short	0x0100
        /*0342*/ 	.byte	0x04
	.zero		1


	//   ....[37]....
        /*0344*/ 	.word	0x00000880
        /*0348*/ 	.word	0x000000ff
        /*034c*/ 	.word	0x000001a0
        /*0350*/ 	.short	0x0100
        /*0352*/ 	.byte	0x04
	.zero		1


	//   ....[38]....
        /*0354*/ 	.word	0x00000890
        /*0358*/ 	.word	0x000000ff
        /*035c*/ 	.word	0x00000098
        /*0360*/ 	.short	0x0100
        /*0362*/ 	.byte	0x04
	.zero		1


	//   ....[39]....
        /*0364*/ 	.word	0x000008a0
        /*0368*/ 	.word	0x000000ff
        /*036c*/ 	.word	0x000001a8
        /*0370*/ 	.short	0x0100
        /*0372*/ 	.byte	0x04
	.zero		1


	//   ....[40]....
        /*0374*/ 	.word	0x000008b0
        /*0378*/ 	.word	0x000000ff
        /*037c*/ 	.word	0x000000a0
        /*0380*/ 	.short	0x0100
        /*0382*/ 	.byte	0x04
	.zero		1


	//   ....[41]....
        /*0384*/ 	.word	0x000008c0
        /*0388*/ 	.word	0x000000ff
        /*038c*/ 	.word	0x000001b0
        /*0390*/ 	.short	0x0100
        /*0392*/ 	.byte	0x04
	.zero		1


	//   ....[42]....
        /*0394*/ 	.word	0x000008d0
        /*0398*/ 	.word	0x000000ff
        /*039c*/ 	.word	0x000000a8
        /*03a0*/ 	.short	0x0100
        /*03a2*/ 	.byte	0x04
	.zero		1


	//   ....[43]....
        /*03a4*/ 	.word	0x000008e0
        /*03a8*/ 	.word	0x000000ff
        /*03ac*/ 	.word	0x000001b8
        /*03b0*/ 	.short	0x0100
        /*03b2*/ 	.byte	0x04
	.zero		1


	//   ....[44]....
        /*03b4*/ 	.word	0x000008f0
        /*03b8*/ 	.word	0x000000ff
        /*03bc*/ 	.word	0x000000b0
        /*03c0*/ 	.short	0x0100
        /*03c2*/ 	.byte	0x04
	.zero		1


	//   ....[45]....
        /*03c4*/ 	.word	0x00000900
        /*03c8*/ 	.word	0x000000ff
        /*03cc*/ 	.word	0x000001c0
        /*03d0*/ 	.short	0x0100
        /*03d2*/ 	.byte	0x04
	.zero		1


	//   ....[46]....
        /*03d4*/ 	.word	0x00000910
        /*03d8*/ 	.word	0x000000ff
        /*03dc*/ 	.word	0x000000b8
        /*03e0*/ 	.short	0x0100
        /*03e2*/ 	.byte	0x04
	.zero		1


	//   ....[47]....
        /*03e4*/ 	.word	0x00000920
        /*03e8*/ 	.word	0x000000ff
        /*03ec*/ 	.word	0x000001c8
        /*03f0*/ 	.short	0x0100
        /*03f2*/ 	.byte	0x04
	.zero		1


	//   ....[48]....
        /*03f4*/ 	.word	0x00000930
        /*03f8*/ 	.word	0x000000ff
        /*03fc*/ 	.word	0x000000c0
        /*0400*/ 	.short	0x0100
        /*0402*/ 	.byte	0x04
	.zero		1


	//   ....[49]....
        /*0404*/ 	.word	0x00000940
        /*0408*/ 	.word	0x000000ff
        /*040c*/ 	.word	0x000001d0
        /*0410*/ 	.short	0x0100
        /*0412*/ 	.byte	0x04
	.zero		1


	//   ....[50]....
        /*0414*/ 	.word	0x00000950
        /*0418*/ 	.word	0x000000ff
        /*041c*/ 	.word	0x000000c8
        /*0420*/ 	.short	0x0100
        /*0422*/ 	.byte	0x04
	.zero		1


	//   ....[51]....
        /*0424*/ 	.word	0x00000960
        /*0428*/ 	.word	0x000000ff
        /*042c*/ 	.word	0x000001d8
        /*0430*/ 	.short	0x0100
        /*0432*/ 	.byte	0x04
	.zero		1


	//   ....[52]....
        /*0434*/ 	.word	0x00000970
        /*0438*/ 	.word	0x000000ff
        /*043c*/ 	.word	0x000000d0
        /*0440*/ 	.short	0x0100
        /*0442*/ 	.byte	0x04
	.zero		1


	//   ....[53]....
        /*0444*/ 	.word	0x00000980
        /*0448*/ 	.word	0x000000ff
        /*044c*/ 	.word	0x000001e0
        /*0450*/ 	.short	0x0100
        /*0452*/ 	.byte	0x04
	.zero		1


	//   ....[54]....
        /*0454*/ 	.word	0x00000990
        /*0458*/ 	.word	0x000000ff
        /*045c*/ 	.word	0x000000d8
        /*0460*/ 	.short	0x0100
        /*0462*/ 	.byte	0x04
	.zero		1


	//   ....[55]....
        /*0464*/ 	.word	0x000009a0
        /*0468*/ 	.word	0x000000ff
        /*046c*/ 	.word	0x000001e8
        /*0470*/ 	.short	0x0100
        /*0472*/ 	.byte	0x04
	.zero		1


	//   ....[56]....
        /*0474*/ 	.word	0x000009b0
        /*0478*/ 	.word	0x000000ff
        /*047c*/ 	.word	0x000000e0
        /*0480*/ 	.short	0x0100
        /*0482*/ 	.byte	0x04
	.zero		1


	//   ....[57]....
        /*0484*/ 	.word	0x000009c0
        /*0488*/ 	.word	0x000000ff
        /*048c*/ 	.word	0x000001f0
        /*0490*/ 	.short	0x0100
        /*0492*/ 	.byte	0x04
	.zero		1


	//   ....[58]....
        /*0494*/ 	.word	0x000009d0
        /*0498*/ 	.word	0x000000ff
        /*049c*/ 	.word	0x000000e8
        /*04a0*/ 	.short	0x0100
        /*04a2*/ 	.byte	0x04
	.zero		1


	//   ....[59]....
        /*04a4*/ 	.word	0x000009e0
        /*04a8*/ 	.word	0x000000ff
        /*04ac*/ 	.word	0x000001f8
        /*04b0*/ 	.short	0x0100
        /*04b2*/ 	.byte	0x04
	.zero		1


	//   ....[60]....
        /*04b4*/ 	.word	0x000009f0
        /*04b8*/ 	.word	0x000000ff
        /*04bc*/ 	.word	0x000000f0
        /*04c0*/ 	.short	0x0100
        /*04c2*/ 	.byte	0x04
	.zero		1


	//   ....[61]....
        /*04c4*/ 	.word	0x00000a00
        /*04c8*/ 	.word	0x000000ff
        /*04cc*/ 	.word	0x00000200
        /*04d0*/ 	.short	0x0100
        /*04d2*/ 	.byte	0x04
	.zero		1


	//   ....[62]....
        /*04d4*/ 	.word	0x00000a10
        /*04d8*/ 	.word	0x000000ff
        /*04dc*/ 	.word	0x000000f8
        /*04e0*/ 	.short	0x0100
        /*04e2*/ 	.byte	0x04
	.zero		1


	//   ....[63]....
        /*04e4*/ 	.word	0x00000a20
        /*04e8*/ 	.word	0x000000ff
        /*04ec*/ 	.word	0x00000208
        /*04f0*/ 	.short	0x0100
        /*04f2*/ 	.byte	0x04
	.zero		1


	//   ....[64]....
        /*04f4*/ 	.word	0x00000a30
        /*04f8*/ 	.word	0x000000ff
        /*04fc*/ 	.word	0x00000100
        /*0500*/ 	.short	0x0100
        /*0502*/ 	.byte	0x04
	.zero		1


	//   ....[65]....
        /*0504*/ 	.word	0x00000a40
        /*0508*/ 	.word	0x000000ff
        /*050c*/ 	.word	0x00000210
        /*0510*/ 	.short	0x0100
        /*0512*/ 	.byte	0x04
	.zero		1


	//   ....[66]....
        /*0514*/ 	.word	0x00000a50
        /*0518*/ 	.word	0x000000ff
        /*051c*/ 	.word	0x00000108
        /*0520*/ 	.short	0x0100
        /*0522*/ 	.byte	0x04
	.zero		1


	//   ....[67]....
        /*0524*/ 	.word	0x00000a60
        /*0528*/ 	.word	0x000000ff
        /*052c*/ 	.word	0x00000218
        /*0530*/ 	.short	0x0100
        /*0532*/ 	.byte	0x04
	.zero		1


	//   ....[68]....
        /*0534*/ 	.word	0x00000ba0
        /*0538*/ 	.word	0x000000ff
        /*053c*/ 	.word	0x00000220
        /*0540*/ 	.short	0x0100
        /*0542*/ 	.byte	0x04
	.zero		1


	//   ....[69]....
        /*0544*/ 	.word	0x00000bb0
        /*0548*/ 	.word	0x000000ff
        /*054c*/ 	.word	0x00000230
        /*0550*/ 	.short	0x0100
        /*0552*/ 	.byte	0x04
	.zero		1


	//   ....[70]....
        /*0554*/ 	.word	0x00000bc0
        /*0558*/ 	.word	0x000000ff
        /*055c*/ 	.word	0x00000228
        /*0560*/ 	.short	0x0100
        /*0562*/ 	.byte	0x04
	.zero		1


	//   ....[71]....
        /*0564*/ 	.word	0x00000bd0
        /*0568*/ 	.word	0x000000ff
        /*056c*/ 	.word	0x00000238
        /*0570*/ 	.short	0x0100
        /*0572*/ 	.byte	0x04
	.zero		1


	//   ....[72]....
        /*0574*/ 	.word	0x00000cc0
        /*0578*/ 	.word	0x000000ff
        /*057c*/ 	.word	0x00000240
        /*0580*/ 	.short	0x0100
        /*0582*/ 	.byte	0x06
	.zero		1


	//   ....[73]....
        /*0584*/ 	.word	0x00000cd0
        /*0588*/ 	.word	0x000000ff
        /*058c*/ 	.word	0x00000248
        /*0590*/ 	.short	0x0100
        /*0592*/ 	.byte	0x06
	.zero		1


	//   ....[74]....
        /*0594*/ 	.word	0x00000e10
        /*0598*/ 	.word	0x000000ff
        /*059c*/ 	.word	0x00000250
        /*05a0*/ 	.short	0x0100
        /*05a2*/ 	.byte	0x06
	.zero		1


	//   ....[75]....
        /*05a4*/ 	.word	0x00000e20
        /*05a8*/ 	.word	0x000000ff
        /*05ac*/ 	.word	0x00000260
        /*05b0*/ 	.short	0x0100
        /*05b2*/ 	.byte	0x06
	.zero		1


	//   ....[76]....
        /*05b4*/ 	.word	0x00000e30
        /*05b8*/ 	.word	0x000000ff
        /*05bc*/ 	.word	0x00000258
        /*05c0*/ 	.short	0x0100
        /*05c2*/ 	.byte	0x06
	.zero		1


	//   ....[77]....
        /*05c4*/ 	.word	0x00000e40
        /*05c8*/ 	.word	0x000000ff
        /*05cc*/ 	.word	0x00000268
        /*05d0*/ 	.short	0x0100
        /*05d2*/ 	.byte	0x06
	.zero		1


	//   ....[78]....
        /*05d4*/ 	.word	0x00000f70
        /*05d8*/ 	.word	0x000000ff
        /*05dc*/ 	.word	0x00000270
        /*05e0*/ 	.short	0x0100
        /*05e2*/ 	.byte	0x04
	.zero		1


	//   ....[79]....
        /*05e4*/ 	.word	0x00000f80
        /*05e8*/ 	.word	0x000000ff
        /*05ec*/ 	.word	0x00000290
        /*05f0*/ 	.short	0x0100
        /*05f2*/ 	.byte	0x04
	.zero		1


	//   ....[80]....
        /*05f4*/ 	.word	0x00000f90
        /*05f8*/ 	.word	0x000000ff
        /*05fc*/ 	.word	0x00000278
        /*0600*/ 	.short	0x0100
        /*0602*/ 	.byte	0x04
	.zero		1


	//   ....[81]....
        /*0604*/ 	.word	0x00000fa0
        /*0608*/ 	.word	0x000000ff
        /*060c*/ 	.word	0x00000298
        /*0610*/ 	.short	0x0100
        /*0612*/ 	.byte	0x04
	.zero		1


	//   ....[82]....
        /*0614*/ 	.word	0x00000fb0
        /*0618*/ 	.word	0x000000ff
        /*061c*/ 	.word	0x00000280
        /*0620*/ 	.short	0x0100
        /*0622*/ 	.byte	0x04
	.zero		1


	//   ....[83]....
        /*0624*/ 	.word	0x00000fc0
        /*0628*/ 	.word	0x000000ff
        /*062c*/ 	.word	0x000002a0
        /*0630*/ 	.short	0x0100
        /*0632*/ 	.byte	0x04
	.zero		1


	//   ....[84]....
        /*0634*/ 	.word	0x00000fd0
        /*0638*/ 	.word	0x000000ff
        /*063c*/ 	.word	0x00000288
        /*0640*/ 	.short	0x0100
        /*0642*/ 	.byte	0x04
	.zero		1


	//   ....[85]....
        /*0644*/ 	.word	0x00000fe0
        /*0648*/ 	.word	0x000000ff
        /*064c*/ 	.word	0x000002a8
        /*0650*/ 	.short	0x0100
        /*0652*/ 	.byte	0x04
	.zero		1


	//   ....[86]....
        /*0654*/ 	.word	0x000010d0
        /*0658*/ 	.word	0x000000ff
        /*065c*/ 	.word	0x000002b0
        /*0660*/ 	.short	0x0100
        /*0662*/ 	.byte	0x04
	.zero		1


	//   ....[87]....
        /*0664*/ 	.word	0x000010e0
        /*0668*/ 	.word	0x000000ff
        /*066c*/ 	.word	0x000002c0
        /*0670*/ 	.short	0x0100
        /*0672*/ 	.byte	0x04
	.zero		1


	//   ....[88]....
        /*0674*/ 	.word	0x000010f0
        /*0678*/ 	.word	0x000000ff
        /*067c*/ 	.word	0x000002b8
        /*0680*/ 	.short	0x0100
        /*0682*/ 	.byte	0x04
	.zero		1


	//   ....[89]....
        /*0684*/ 	.word	0x00001100
        /*0688*/ 	.word	0x000000ff
        /*068c*/ 	.word	0x000002c8
        /*0690*/ 	.short	0x0100
        /*0692*/ 	.byte	0x04
	.zero		1


	//   ....[90]....
        /*0694*/ 	.word	0x00001cb0
        /*0698*/ 	.word	0x00000000
        /*069c*/ 	.word	0x000002c0
        /*06a0*/ 	.short	0x010a
        /*06a2*/ 	.byte	0xff
	.zero		1


	//   ....[91]....
        /*06a4*/ 	.word	0x00001cd0
        /*06a8*/ 	.word	0x00000000
        /*06ac*/ 	.word	0x000002b0
        /*06b0*/ 	.short	0x0101
        /*06b2*/ 	.byte	0xff
	.zero		1


	//   ....[92]....
        /*06b4*/ 	.word	0x00001d90
        /*06b8*/ 	.word	0x000000ff
        /*06bc*/ 	.word	0x00000110
        /*06c0*/ 	.short	0x010a
        /*06c2*/ 	.byte	0x04
	.zero		1


	//   ....[93]....
        /*06c4*/ 	.word	0x00001e10
        /*06c8*/ 	.word	0x000000ff
        /*06cc*/ 	.word	0x00000110
        /*06d0*/ 	.short	0x010a
        /*06d2*/ 	.byte	0x21
	.zero		1


	//   ....[94]....
        /*06d4*/ 	.word	0x00001fa0
        /*06d8*/ 	.word	0x000000ff
        /*06dc*/ 	.word	0x00000110
        /*06e0*/ 	.short	0x010a
        /*06e2*/ 	.byte	0x08
	.zero		1


	//   ....[95]....
        /*06e4*/ 	.word	0x000020c0
        /*06e8*/ 	.word	0x000000ff
        /*06ec*/ 	.word	0x00000248
        /*06f0*/ 	.short	0x0101
        /*06f2*/ 	.byte	0x07
	.zero		1


	//   ....[96]....
        /*06f4*/ 	.word	0x000020e0
        /*06f8*/ 	.word	0x000000ff
        /*06fc*/ 	.word	0x00000110
        /*0700*/ 	.short	0x010a
        /*0702*/ 	.byte	0x04
	.zero		1


	//   ....[97]....
        /*0704*/ 	.word	0x00002160
        /*0708*/ 	.word	0x000000ff
        /*070c*/ 	.word	0x00000110
        /*0710*/ 	.short	0x010a
        /*0712*/ 	.byte	0x11
	.zero		1


	//   ....[98]....
        /*0714*/ 	.word	0x000022f0
        /*0718*/ 	.word	0x000000ff
        /*071c*/ 	.word	0x00000110
        /*0720*/ 	.short	0x010a
        /*0722*/ 	.byte	0x06
	.zero		1


	//   ....[99]....
        /*0724*/ 	.word	0x00002430
        /*0728*/ 	.word	0x00000003
        /*072c*/ 	.word	0x00000250
        /*0730*/ 	.short	0x010a
        /*0732*/ 	.byte	0xff
	.zero		1


	//   ....[100]....
        /*0734*/ 	.word	0x00002580
        /*0738*/ 	.word	0x00000000
        /*073c*/ 	.word	0x00000000
        /*0740*/ 	.short	0x0101
        /*0742*/ 	.byte	0xff
	.zero		1


	//   ....[101]....
        /*0744*/ 	.word	0x00002b20
        /*0748*/ 	.word	0x000000ff
        /*074c*/ 	.word	0x00000000
        /*0750*/ 	.short	0x010a
        /*0752*/ 	.byte	0x04
	.zero		1


	//   ....[102]....
        /*0754*/ 	.word	0x00002bb0
        /*0758*/ 	.word	0x000000ff
        /*075c*/ 	.word	0x00000000
        /*0760*/ 	.short	0x010a
        /*0762*/ 	.byte	0x05
	.zero		1


	//   ....[103]....
        /*0764*/ 	.word	0x00002c40
        /*0768*/ 	.word	0x000000ff
        /*076c*/ 	.word	0x00000000
        /*0770*/ 	.short	0x010a
        /*0772*/ 	.byte	0x05
	.zero		1


	//   ....[104]....
        /*0774*/ 	.word	0x00002cd0
        /*0778*/ 	.word	0x000000ff
        /*077c*/ 	.word	0x00000000
        /*0780*/ 	.short	0x010a
        /*0782*/ 	.byte	0x05
	.zero		1


	//   ....[105]....
        /*0784*/ 	.word	0x00002d60
        /*0788*/ 	.word	0x000000ff
        /*078c*/ 	.word	0x00000000
        /*0790*/ 	.short	0x010a
        /*0792*/ 	.byte	0x05
	.zero		1


	//   ....[106]....
        /*0794*/ 	.word	0x00002df0
        /*0798*/ 	.word	0x000000ff
        /*079c*/ 	.word	0x00000000
        /*07a0*/ 	.short	0x010a
        /*07a2*/ 	.byte	0x05
	.zero		1


	//   ....[107]....
        /*07a4*/ 	.word	0x00002e80
        /*07a8*/ 	.word	0x000000ff
        /*07ac*/ 	.word	0x00000000
        /*07b0*/ 	.short	0x010a
        /*07b2*/ 	.byte	0x05
	.zero		1


	//   ....[108]....
        /*07b4*/ 	.word	0x00002f10
        /*07b8*/ 	.word	0x000000ff
        /*07bc*/ 	.word	0x00000000
        /*07c0*/ 	.short	0x010a
        /*07c2*/ 	.byte	0x05
	.zero		1


	//   ....[109]....
        /*07c4*/ 	.word	0x00002fa0
        /*07c8*/ 	.word	0x000000ff
        /*07cc*/ 	.word	0x00000000
        /*07d0*/ 	.short	0x010a
        /*07d2*/ 	.byte	0x05
	.zero		1


	//   ....[110]....
        /*07d4*/ 	.word	0x00003030
        /*07d8*/ 	.word	0x000000ff
        /*07dc*/ 	.word	0x00000000
        /*07e0*/ 	.short	0x010a
        /*07e2*/ 	.byte	0x05
	.zero		1


	//   ....[111]....
        /*07e4*/ 	.word	0x000030c0
        /*07e8*/ 	.word	0x000000ff
        /*07ec*/ 	.word	0x00000000
        /*07f0*/ 	.short	0x010a
        /*07f2*/ 	.byte	0x05
	.zero		1


	//   ....[112]....
        /*07f4*/ 	.word	0x00003150
        /*07f8*/ 	.word	0x000000ff
        /*07fc*/ 	.word	0x00000000
        /*0800*/ 	.short	0x010a
        /*0802*/ 	.byte	0x05
	.zero		1


	//   ....[113]....
        /*0804*/ 	.word	0x000031e0
        /*0808*/ 	.word	0x000000ff
        /*080c*/ 	.word	0x00000000
        /*0810*/ 	.short	0x010a
        /*0812*/ 	.byte	0x05
	.zero		1


	//   ....[114]....
        /*0814*/ 	.word	0x00003270
        /*0818*/ 	.word	0x000000ff
        /*081c*/ 	.word	0x00000000
        /*0820*/ 	.short	0x010a
        /*0822*/ 	.byte	0x05
	.zero		1


	//   ....[115]....
        /*0824*/ 	.word	0x00003300
        /*0828*/ 	.word	0x000000ff
        /*082c*/ 	.word	0x00000000
        /*0830*/ 	.short	0x010a
        /*0832*/ 	.byte	0x05
	.zero		1


	//   ....[116]....
        /*0834*/ 	.word	0x00003390
        /*0838*/ 	.word	0x000000ff
        /*083c*/ 	.word	0x00000000
        /*0840*/ 	.short	0x010a
        /*0842*/ 	.byte	0x05
	.zero		1


	//   ....[117]....
        /*0844*/ 	.word	0x00003420
        /*0848*/ 	.word	0x000000ff
        /*084c*/ 	.word	0x00000000
        /*0850*/ 	.short	0x010a
        /*0852*/ 	.byte	0x05
	.zero		1


	//   ....[118]....
        /*0854*/ 	.word	0x000034b0
        /*0858*/ 	.word	0x000000ff
        /*085c*/ 	.word	0x00000000
        /*0860*/ 	.short	0x010a
        /*0862*/ 	.byte	0x05
	.zero		1


	//   ....[119]....
        /*0864*/ 	.word	0x00003540
        /*0868*/ 	.word	0x000000ff
        /*086c*/ 	.word	0x00000000
        /*0870*/ 	.short	0x010a
        /*0872*/ 	.byte	0x05
	.zero		1


	//   ....[120]....
        /*0874*/ 	.word	0x000035d0
        /*0878*/ 	.word	0x000000ff
        /*087c*/ 	.word	0x00000000
        /*0880*/ 	.short	0x010a
        /*0882*/ 	.byte	0x05
	.zero		1


	//   ....[121]....
        /*0884*/ 	.word	0x00003660
        /*0888*/ 	.word	0x000000ff
        /*088c*/ 	.word	0x00000000
        /*0890*/ 	.short	0x010a
        /*0892*/ 	.byte	0x05
	.zero		1


	//   ....[122]....
        /*0894*/ 	.word	0x000036f0
        /*0898*/ 	.word	0x000000ff
        /*089c*/ 	.word	0x00000000
        /*08a0*/ 	.short	0x010a
        /*08a2*/ 	.byte	0x05
	.zero		1


	//   ....[123]....
        /*08a4*/ 	.word	0x00003780
        /*08a8*/ 	.word	0x000000ff
        /*08ac*/ 	.word	0x00000000
        /*08b0*/ 	.short	0x010a
        /*08b2*/ 	.byte	0x05
	.zero		1


	//   ....[124]....
        /*08b4*/ 	.word	0x00003810
        /*08b8*/ 	.word	0x000000ff
        /*08bc*/ 	.word	0x00000000
        /*08c0*/ 	.short	0x010a
        /*08c2*/ 	.byte	0x05
	.zero		1


	//   ....[125]....
        /*08c4*/ 	.word	0x000038a0
        /*08c8*/ 	.word	0x000000ff
        /*08cc*/ 	.word	0x00000000
        /*08d0*/ 	.short	0x010a
        /*08d2*/ 	.byte	0x05
	.zero		1


	//   ....[126]....
        /*08d4*/ 	.word	0x00003930
        /*08d8*/ 	.word	0x000000ff
        /*08dc*/ 	.word	0x00000000
        /*08e0*/ 	.short	0x010a
        /*08e2*/ 	.byte	0x05
	.zero		1


	//   ....[127]....
        /*08e4*/ 	.word	0x000039c0
        /*08e8*/ 	.word	0x000000ff
        /*08ec*/ 	.word	0x00000000
        /*08f0*/ 	.short	0x010a
        /*08f2*/ 	.byte	0x05
	.zero		1


	//   ....[128]....
        /*08f4*/ 	.word	0x00003a50
        /*08f8*/ 	.word	0x000000ff
        /*08fc*/ 	.word	0x00000000
        /*0900*/ 	.short	0x010a
        /*0902*/ 	.byte	0x05
	.zero		1


	//   ....[129]....
        /*0904*/ 	.word	0x00003ae0
        /*0908*/ 	.word	0x000000ff
        /*090c*/ 	.word	0x00000000
        /*0910*/ 	.short	0x010a
        /*0912*/ 	.byte	0x05
	.zero		1


	//   ....[130]....
        /*0914*/ 	.word	0x00003b70
        /*0918*/ 	.word	0x000000ff
        /*091c*/ 	.word	0x00000000
        /*0920*/ 	.short	0x010a
        /*0922*/ 	.byte	0x05
	.zero		1


	//   ....[131]....
        /*0924*/ 	.word	0x00003c00
        /*0928*/ 	.word	0x000000ff
        /*092c*/ 	.word	0x00000000
        /*0930*/ 	.short	0x010a
        /*0932*/ 	.byte	0x05
	.zero		1


	//   ....[132]....
        /*0934*/ 	.word	0x00003c90
        /*0938*/ 	.word	0x000000ff
        /*093c*/ 	.word	0x00000000
        /*0940*/ 	.short	0x010a
        /*0942*/ 	.byte	0x05
	.zero		1


	//   ....[133]....
        /*0944*/ 	.word	0x00003d20
        /*0948*/ 	.word	0x000000ff
        /*094c*/ 	.word	0x00000000
        /*0950*/ 	.short	0x010a
        /*0952*/ 	.byte	0x05
	.zero		1


	//   ....[134]....
        /*0954*/ 	.word	0x00003dc0
        /*0958*/ 	.word	0x00000000
        /*095c*/ 	.word	0x00000000
        /*0960*/ 	.short	0x010a
        /*0962*/ 	.byte	0xff
	.zero		1


	//   ....[135]....
        /*0964*/ 	.word	0x00003f00
        /*0968*/ 	.word	0x00000002
        /*096c*/ 	.word	0x000002b0
        /*0970*/ 	.short	0x010a
        /*0972*/ 	.byte	0xff
	.zero		1


	//   ....[136]....
        /*0974*/ 	.word	0x00003f60
        /*0978*/ 	.word	0x00000004
        /*097c*/ 	.word	0x00000000
        /*0980*/ 	.short	0x0101
        /*0982*/ 	.byte	0xff
	.zero		1


	//   ....[137]....
        /*0984*/ 	.word	0x00003f80
        /*0988*/ 	.word	0x000000ff
        /*098c*/ 	.word	0x00000260
        /*0990*/ 	.short	0x010a
        /*0992*/ 	.byte	0x04
	.zero		1


	//   ....[138]....
        /*0994*/ 	.word	0x000040a0
        /*0998*/ 	.word	0x00000002
        /*099c*/ 	.word	0x00000250
        /*09a0*/ 	.short	0x010a
        /*09a2*/ 	.byte	0xff
	.zero		1


	//   ....[139]....
        /*09a4*/ 	.word	0x000041b0
        /*09a8*/ 	.word	0x00000002
        /*09ac*/ 	.word	0x00000000
        /*09b0*/ 	.short	0x0101
        /*09b2*/ 	.byte	0xff
	.zero		1


	//   ....[140]....
        /*09b4*/ 	.word	0x00004240
        /*09b8*/ 	.word	0x000000ff
        /*09bc*/ 	.word	0x00000260
        /*09c0*/ 	.short	0x0106
        /*09c2*/ 	.byte	0x04
	.zero		1


	//   ....[141]....
        /*09c4*/ 	.word	0x00004260
        /*09c8*/ 	.word	0x000000ff
        /*09cc*/ 	.word	0x00000260
        /*09d0*/ 	.short	0x010a
        /*09d2*/ 	.byte	0x04
	.zero		1


	//   ....[142]....
        /*09d4*/ 	.word	0x000042f0
        /*09d8*/ 	.word	0x000000ff
        /*09dc*/ 	.word	0x00000260
        /*09e0*/ 	.short	0x0106
        /*09e2*/ 	.byte	0x07
	.zero		1


	//   ....[143]....
        /*09e4*/ 	.word	0x00004330
        /*09e8*/ 	.word	0x00000000
        /*09ec*/ 	.word	0x00000260
        /*09f0*/ 	.short	0x010a
        /*09f2*/ 	.byte	0xff
	.zero		1


	//   ....[144]....
        /*09f4*/ 	.word	0x00004830
        /*09f8*/ 	.word	0x00000000
        /*09fc*/ 	.word	0x00000250
        /*0a00*/ 	.short	0x010a
        /*0a02*/ 	.byte	0xff
	.zero		1


	//   ....[145]....
        /*0a04*/ 	.word	0x00004930
        /*0a08*/ 	.word	0x00000003
        /*0a0c*/ 	.word	0x00000000
        /*0a10*/ 	.short	0x0101
        /*0a12*/ 	.byte	0xff
	.zero		1


	//   ....[146]....
        /*0a14*/ 	.word	0x00004940
        /*0a18*/ 	.word	0x000000ff
        /*0a1c*/ 	.word	0x00000000
        /*0a20*/ 	.short	0x010a
        /*0a22*/ 	.byte	0x04
	.zero		1


	//   ....[147]....
        /*0a24*/ 	.word	0x00004960
        /*0a28*/ 	.word	0x000000ff
        /*0a2c*/ 	.word	0x00000290
        /*0a30*/ 	.short	0x010a
        /*0a32*/ 	.byte	0x13
	.zero		1


	//   ....[148]....
        /*0a34*/ 	.word	0x00004aa0
        /*0a38*/ 	.word	0x000000ff
        /*0a3c*/ 	.word	0x00000000
        /*0a40*/ 	.short	0x010a
        /*0a42*/ 	.byte	0x06
	.zero		1


	//   ....[149]....
        /*0a44*/ 	.word	0x00004ba0
        /*0a48*/ 	.word	0x000000ff
        /*0a4c*/ 	.word	0x00000000
        /*0a50*/ 	.short	0x010a
        /*0a52*/ 	.byte	0x04
	.zero		1


	//   ....[150]....
        /*0a54*/ 	.word	0x00004d80
        /*0a58*/ 	.word	0x000000ff
        /*0a5c*/ 	.word	0x00000000
        /*0a60*/ 	.short	0x010a
        /*0a62*/ 	.byte	0x04
	.zero		1


	//   ....[151]....
        /*0a64*/ 	.word	0x00004e10
        /*0a68*/ 	.word	0x000000ff
        /*0a6c*/ 	.word	0x00000000
        /*0a70*/ 	.short	0x010a
        /*0a72*/ 	.byte	0x05
	.zero		1


	//   ....[152]....
        /*0a74*/ 	.word	0x00004ea0
        /*0a78*/ 	.word	0x000000ff
        /*0a7c*/ 	.word	0x00000000
        /*0a80*/ 	.short	0x010a
        /*0a82*/ 	.byte	0x05
	.zero		1


	//   ....[153]....
        /*0a84*/ 	.word	0x00004f30
        /*0a88*/ 	.word	0x000000ff
        /*0a8c*/ 	.word	0x00000000
        /*0a90*/ 	.short	0x010a
        /*0a92*/ 	.byte	0x04
	.zero		1


	//   ....[154]....
        /*0a94*/ 	.word	0x00005400
        /*0a98*/ 	.word	0x0000000c
        /*0a9c*/ 	.word	0x00000250
        /*0aa0*/ 	.short	0x010a
        /*0aa2*/ 	.byte	0xff
	.zero		1


	//   ....[155]....
        /*0aa4*/ 	.word	0x00005570
        /*0aa8*/ 	.word	0x00000000
        /*0aac*/ 	.word	0x00000000
        /*0ab0*/ 	.short	0x0101
        /*0ab2*/ 	.byte	0xff
	.zero		1


	//   ....[156]....
        /*0ab4*/ 	.word	0x00005a00
        /*0ab8*/ 	.word	0x000000ff
        /*0abc*/ 	.word	0x00000248
        /*0ac0*/ 	.short	0x010a
        /*0ac2*/ 	.byte	0x15
	.zero		1


	//   ....[157]....
        /*0ac4*/ 	.word	0x00005b80
        /*0ac8*/ 	.word	0x000000ff
        /*0acc*/ 	.word	0x00000230
        /*0ad0*/ 	.short	0x010a
        /*0ad2*/ 	.byte	0x15
	.zero		1


	//   ....[158]....
        /*0ad4*/ 	.word	0x00005cf0
        /*0ad8*/ 	.word	0x000000ff
        /*0adc*/ 	.word	0x00000220
        /*0ae0*/ 	.short	0x010b
        /*0ae2*/ 	.byte	0x15
	.zero		1


	//   ....[159]....
        /*0ae4*/ 	.word	0x00005d00
        /*0ae8*/ 	.word	0x000000ff
        /*0aec*/ 	.word	0x00000000
        /*0af0*/ 	.short	0x0101
        /*0af2*/ 	.byte	0x22
	.zero		1


	//   ....[160]....
        /*0af4*/ 	.word	0x00005d10
        /*0af8*/ 	.word	0x000000ff
        /*0afc*/ 	.word	0x00000238
        /*0b00*/ 	.short	0x010a
        /*0b02*/ 	.byte	0x15
	.zero		1


	//   ....[161]....
        /*0b04*/ 	.word	0x00005ef0
        /*0b08*/ 	.word	0x000000ff
        /*0b0c*/ 	.word	0x00000228
        /*0b10*/ 	.short	0x010b
        /*0b12*/ 	.byte	0x15
	.zero		1


	//   ....[162]....
        /*0b14*/ 	.word	0x00005f00
        /*0b18*/ 	.word	0x000000ff
        /*0b1c*/ 	.word	0x00000000
        /*0b20*/ 	.short	0x0101
        /*0b22*/ 	.byte	0x21
	.zero		1


	//   ....[163]....
        /*0b24*/ 	.word	0x00005f30
        /*0b28*/ 	.word	0x000000ff
        /*0b2c*/ 	.word	0x00000230
        /*0b30*/ 	.short	0x010a
        /*0b32*/ 	.byte	0x15
	.zero		1


	//   ....[164]....
        /*0b34*/ 	.word	0x00005f70
        /*0b38*/ 	.word	0x00000000
        /*0b3c*/ 	.word	0x00000238
        /*0b40*/ 	.short	0x010a
        /*0b42*/ 	.byte	0xff
	.zero		1


	//   ....[165]....
        /*0b44*/ 	.word	0x000062a0
        /*0b48*/ 	.word	0x00000003
        /*0b4c*/ 	.word	0x00000250
        /*0b50*/ 	.short	0x010a
        /*0b52*/ 	.byte	0xff
	.zero		1


	//   ....[166]....
        /*0b54*/ 	.word	0x00006420
        /*0b58*/ 	.word	0x00000000
        /*0b5c*/ 	.word	0x00000000
        /*0b60*/ 	.short	0x0101
        /*0b62*/ 	.byte	0xff
	.zero		1


	//   ....[167]....
        /*0b64*/ 	.word	0x00006f60
        /*0b68*/ 	.word	0x00000002
        /*0b6c*/ 	.word	0x00000220
        /*0b70*/ 	.short	0x010a
        /*0b72*/ 	.byte	0xff
	.zero		1


	//   ....[168]....
        /*0b74*/ 	.word	0x00006fd0
        /*0b78*/ 	.word	0x00000064
        /*0b7c*/ 	.word	0x00000270
        /*0b80*/ 	.short	0x010a
        /*0b82*/ 	.byte	0xff
	.zero		1


	//   ....[169]....
        /*0b84*/ 	.word	0x000070c0
        /*0b88*/ 	.word	0x00000002
        /*0b8c*/ 	.word	0x00000220
        /*0b90*/ 	.short	0x010a
        /*0b92*/ 	.byte	0xff
	.zero		1


	//   ....[170]....
        /*0b94*/ 	.word	0x000071d0
        /*0b98*/ 	.word	0x00000000
        /*0b9c*/ 	.word	0x00000000
        /*0ba0*/ 	.short	0x0101
        /*0ba2*/ 	.byte	0xff
	.zero		1


	//   ....[171]....
        /*0ba4*/ 	.word	0x00007250
        /*0ba8*/ 	.word	0x00000064
        /*0bac*/ 	.word	0x00000270
        /*0bb0*/ 	.short	0x010a
        /*0bb2*/ 	.byte	0xff
	.zero		1


	//   ....[172]....
        /*0bb4*/ 	.word	0x00007da0
        /*0bb8*/ 	.word	0x0000006d
        /*0bbc*/ 	.word	0x00000220
        /*0bc0*/ 	.short	0x010a
        /*0bc2*/ 	.byte	0xff
	.zero		1


	//   ....[173]....
        /*0bc4*/ 	.word	0x00007e70
        /*0bc8*/ 	.word	0x0000006d
        /*0bcc*/ 	.word	0x00000220
        /*0bd0*/ 	.short	0x010a
        /*0bd2*/ 	.byte	0xff
	.zero		1


	//   ....[174]....
        /*0bd4*/ 	.word	0x00007f80
        /*0bd8*/ 	.word	0x00000000
        /*0bdc*/ 	.word	0x00000000
        /*0be0*/ 	.short	0x0101
        /*0be2*/ 	.byte	0xff
	.zero		1


	//   ....[175]....
        /*0be4*/ 	.word	0x00008410
        /*0be8*/ 	.word	0x000000ff
        /*0bec*/ 	.word	0x00000000
        /*0bf0*/ 	.short	0x0101
        /*0bf2*/ 	.byte	0x04
	.zero		1


	//   ....[176]....
        /*0bf4*/ 	.word	0x00008c20
        /*0bf8*/ 	.word	0x00000000
        /*0bfc*/ 	.word	0x000002c0
        /*0c00*/ 	.short	0x010a
        /*0c02*/ 	.byte	0xff
	.zero		1


	//   ....[177]....
        /*0c04*/ 	.word	0x00008c80
        /*0c08*/ 	.word	0x00000000
        /*0c0c*/ 	.word	0x00000110
        /*0c10*/ 	.short	0x010a
        /*0c12*/ 	.byte	0xff
	.zero		1


	//   ....[178]....
        /*0c14*/ 	.word	0x00008ce0
        /*0c18*/ 	.word	0x00000000
        /*0c1c*/ 	.word	0x00000110
        /*0c20*/ 	.short	0x010a
        /*0c22*/ 	.byte	0xff
	.zero		1


	//   ....[179]....
        /*0c24*/ 	.word	0x00008d30
        /*0c28*/ 	.word	0x00000003
        /*0c2c*/ 	.word	0x00000250
        /*0c30*/ 	.short	0x010a
        /*0c32*/ 	.byte	0xff
	.zero		1


	//   ....[180]....
        /*0c34*/ 	.word	0x00008d90
        /*0c38*/ 	.word	0x00000000
        /*0c3c*/ 	.word	0x00000000
        /*0c40*/ 	.short	0x010a
        /*0c42*/ 	.byte	0xff
	.zero		1


	//   ....[181]....
        /*0c44*/ 	.word	0x00008df0
        /*0c48*/ 	.word	0x00000000
        /*0c4c*/ 	.word	0x00000000
        /*0c50*/ 	.short	0x010a
        /*0c52*/ 	.byte	0xff
	.zero		1


	//   ....[182]....
        /*0c54*/ 	.word	0x00008e50
        /*0c58*/ 	.word	0x00000000
        /*0c5c*/ 	.word	0x00000000
        /*0c60*/ 	.short	0x010a
        /*0c62*/ 	.byte	0xff
	.zero		1


	//   ....[183]....
        /*0c64*/ 	.word	0x00008eb0
        /*0c68*/ 	.word	0x00000000
        /*0c6c*/ 	.word	0x00000000
        /*0c70*/ 	.short	0x010a
        /*0c72*/ 	.byte	0xff
	.zero		1


	//   ....[184]....
        /*0c74*/ 	.word	0x00008f10
        /*0c78*/ 	.word	0x00000000
        /*0c7c*/ 	.word	0x00000000
        /*0c80*/ 	.short	0x010a
        /*0c82*/ 	.byte	0xff
	.zero		1


	//   ....[185]....
        /*0c84*/ 	.word	0x00008f70
        /*0c88*/ 	.word	0x00000000
        /*0c8c*/ 	.word	0x00000000
        /*0c90*/ 	.short	0x010a
        /*0c92*/ 	.byte	0xff
	.zero		1


	//   ....[186]....
        /*0c94*/ 	.word	0x00008fd0
        /*0c98*/ 	.word	0x00000000
        /*0c9c*/ 	.word	0x00000000
        /*0ca0*/ 	.short	0x010a
        /*0ca2*/ 	.byte	0xff
	.zero		1


	//   ....[187]....
        /*0ca4*/ 	.word	0x00009030
        /*0ca8*/ 	.word	0x00000000
        /*0cac*/ 	.word	0x00000000
        /*0cb0*/ 	.short	0x010a
        /*0cb2*/ 	.byte	0xff
	.zero		1


	//   ....[188]....
        /*0cb4*/ 	.word	0x00009090
        /*0cb8*/ 	.word	0x00000000
        /*0cbc*/ 	.word	0x00000000
        /*0cc0*/ 	.short	0x010a
        /*0cc2*/ 	.byte	0xff
	.zero		1


	//   ....[189]....
        /*0cc4*/ 	.word	0x000090f0
        /*0cc8*/ 	.word	0x00000000
        /*0ccc*/ 	.word	0x00000000
        /*0cd0*/ 	.short	0x010a
        /*0cd2*/ 	.byte	0xff
	.zero		1


	//   ....[190]....
        /*0cd4*/ 	.word	0x00009150
        /*0cd8*/ 	.word	0x00000000
        /*0cdc*/ 	.word	0x00000000
        /*0ce0*/ 	.short	0x010a
        /*0ce2*/ 	.byte	0xff
	.zero		1


	//   ....[191]....
        /*0ce4*/ 	.word	0x000091b0
        /*0ce8*/ 	.word	0x00000000
        /*0cec*/ 	.word	0x00000000
        /*0cf0*/ 	.short	0x010a
        /*0cf2*/ 	.byte	0xff
	.zero		1


	//   ....[192]....
        /*0cf4*/ 	.word	0x00009210
        /*0cf8*/ 	.word	0x00000000
        /*0cfc*/ 	.word	0x00000000
        /*0d00*/ 	.short	0x010a
        /*0d02*/ 	.byte	0xff
	.zero		1


	//   ....[193]....
        /*0d04*/ 	.word	0x00009270
        /*0d08*/ 	.word	0x00000000
        /*0d0c*/ 	.word	0x00000000
        /*0d10*/ 	.short	0x010a
        /*0d12*/ 	.byte	0xff
	.zero		1


	//   ....[194]....
        /*0d14*/ 	.word	0x000092d0
        /*0d18*/ 	.word	0x00000000
        /*0d1c*/ 	.word	0x00000000
        /*0d20*/ 	.short	0x010a
        /*0d22*/ 	.byte	0xff
	.zero		1


	//   ....[195]....
        /*0d24*/ 	.word	0x00009330
        /*0d28*/ 	.word	0x00000000
        /*0d2c*/ 	.word	0x00000000
        /*0d30*/ 	.short	0x010a
        /*0d32*/ 	.byte	0xff
	.zero		1


	//   ....[196]....
        /*0d34*/ 	.word	0x00009390
        /*0d38*/ 	.word	0x00000000
        /*0d3c*/ 	.word	0x00000000
        /*0d40*/ 	.short	0x010a
        /*0d42*/ 	.byte	0xff
	.zero		1


	//   ....[197]....
        /*0d44*/ 	.word	0x000093f0
        /*0d48*/ 	.word	0x00000000
        /*0d4c*/ 	.word	0x00000000
        /*0d50*/ 	.short	0x010a
        /*0d52*/ 	.byte	0xff
	.zero		1


	//   ....[198]....
        /*0d54*/ 	.word	0x00009450
        /*0d58*/ 	.word	0x00000000
        /*0d5c*/ 	.word	0x00000000
        /*0d60*/ 	.short	0x010a
        /*0d62*/ 	.byte	0xff
	.zero		1


	//   ....[199]....
        /*0d64*/ 	.word	0x000094b0
        /*0d68*/ 	.word	0x00000000
        /*0d6c*/ 	.word	0x00000000
        /*0d70*/ 	.short	0x010a
        /*0d72*/ 	.byte	0xff
	.zero		1


	//   ....[200]....
        /*0d74*/ 	.word	0x00009510
        /*0d78*/ 	.word	0x00000000
        /*0d7c*/ 	.word	0x00000000
        /*0d80*/ 	.short	0x010a
        /*0d82*/ 	.byte	0xff
	.zero		1


	//   ....[201]....
        /*0d84*/ 	.word	0x00009570
        /*0d88*/ 	.word	0x00000000
        /*0d8c*/ 	.word	0x00000000
        /*0d90*/ 	.short	0x010a
        /*0d92*/ 	.byte	0xff
	.zero		1


	//   ....[202]....
        /*0d94*/ 	.word	0x000095d0
        /*0d98*/ 	.word	0x00000000
        /*0d9c*/ 	.word	0x00000000
        /*0da0*/ 	.short	0x010a
        /*0da2*/ 	.byte	0xff
	.zero		1


	//   ....[203]....
        /*0da4*/ 	.word	0x00009630
        /*0da8*/ 	.word	0x00000000
        /*0dac*/ 	.word	0x00000000
        /*0db0*/ 	.short	0x010a
        /*0db2*/ 	.byte	0xff
	.zero		1


	//   ....[204]....
        /*0db4*/ 	.word	0x00009690
        /*0db8*/ 	.word	0x00000000
        /*0dbc*/ 	.word	0x00000000
        /*0dc0*/ 	.short	0x010a
        /*0dc2*/ 	.byte	0xff
	.zero		1


	//   ....[205]....
        /*0dc4*/ 	.word	0x000096f0
        /*0dc8*/ 	.word	0x00000000
        /*0dcc*/ 	.word	0x00000000
        /*0dd0*/ 	.short	0x010a
        /*0dd2*/ 	.byte	0xff
	.zero		1


	//   ....[206]....
        /*0dd4*/ 	.word	0x00009750
        /*0dd8*/ 	.word	0x00000000
        /*0ddc*/ 	.word	0x00000000
        /*0de0*/ 	.short	0x010a
        /*0de2*/ 	.byte	0xff
	.zero		1


	//   ....[207]....
        /*0de4*/ 	.word	0x000097b0
        /*0de8*/ 	.word	0x00000000
        /*0dec*/ 	.word	0x00000000
        /*0df0*/ 	.short	0x010a
        /*0df2*/ 	.byte	0xff
	.zero		1


	//   ....[208]....
        /*0df4*/ 	.word	0x00009810
        /*0df8*/ 	.word	0x00000000
        /*0dfc*/ 	.word	0x00000000
        /*0e00*/ 	.short	0x010a
        /*0e02*/ 	.byte	0xff
	.zero		1


	//   ....[209]....
        /*0e04*/ 	.word	0x00009870
        /*0e08*/ 	.word	0x00000000
        /*0e0c*/ 	.word	0x00000000
        /*0e10*/ 	.short	0x010a
        /*0e12*/ 	.byte	0xff
	.zero		1


	//   ....[210]....
        /*0e14*/ 	.word	0x000098d0
        /*0e18*/ 	.word	0x00000000
        /*0e1c*/ 	.word	0x00000000
        /*0e20*/ 	.short	0x010a
        /*0e22*/ 	.byte	0xff
	.zero		1


	//   ....[211]....
        /*0e24*/ 	.word	0x00009930
        /*0e28*/ 	.word	0x00000000
        /*0e2c*/ 	.word	0x00000000
        /*0e30*/ 	.short	0x010a
        /*0e32*/ 	.byte	0xff
	.zero		1


	//   ....[212]....
        /*0e34*/ 	.word	0x00009990
        /*0e38*/ 	.word	0x00000000
        /*0e3c*/ 	.word	0x00000000
        /*0e40*/ 	.short	0x010a
        /*0e42*/ 	.byte	0xff
	.zero		1


	//   ....[213]....
        /*0e44*/ 	.word	0x000099e0
        /*0e48*/ 	.word	0x00000002
        /*0e4c*/ 	.word	0x000002b0
        /*0e50*/ 	.short	0x010a
        /*0e52*/ 	.byte	0xff
	.zero		1


	//   ....[214]....
        /*0e54*/ 	.word	0x00009a40
        /*0e58*/ 	.word	0x00000002
        /*0e5c*/ 	.word	0x00000260
        /*0e60*/ 	.short	0x010a
        /*0e62*/ 	.byte	0xff
	.zero		1


	//   ....[215]....
        /*0e64*/ 	.word	0x00009a90
        /*0e68*/ 	.word	0x00000002
        /*0e6c*/ 	.word	0x00000250
        /*0e70*/ 	.short	0x010a
        /*0e72*/ 	.byte	0xff
	.zero		1


	//   ....[216]....
        /*0e74*/ 	.word	0x00009af0
        /*0e78*/ 	.word	0x00000000
        /*0e7c*/ 	.word	0x00000260
        /*0e80*/ 	.short	0x010a
        /*0e82*/ 	.byte	0xff
	.zero		1


	//   ....[217]....
        /*0e84*/ 	.word	0x00009b40
        /*0e88*/ 	.word	0x00000000
        /*0e8c*/ 	.word	0x00000250
        /*0e90*/ 	.short	0x010a
        /*0e92*/ 	.byte	0xff
	.zero		1


	//   ....[218]....
        /*0e94*/ 	.word	0x00009ba0
        /*0e98*/ 	.word	0x00000003
        /*0e9c*/ 	.word	0x00000290
        /*0ea0*/ 	.short	0x010a
        /*0ea2*/ 	.byte	0xff
	.zero		1


	//   ....[219]....
        /*0ea4*/ 	.word	0x00009c00
        /*0ea8*/ 	.word	0x00000000
        /*0eac*/ 	.word	0x00000000
        /*0eb0*/ 	.short	0x010a
        /*0eb2*/ 	.byte	0xff
	.zero		1


	//   ....[220]....
        /*0eb4*/ 	.word	0x00009c60
        /*0eb8*/ 	.word	0x00000000
        /*0ebc*/ 	.word	0x00000000
        /*0ec0*/ 	.short	0x010a
        /*0ec2*/ 	.byte	0xff
	.zero		1


	//   ....[221]....
        /*0ec4*/ 	.word	0x00009cc0
        /*0ec8*/ 	.word	0x00000000
        /*0ecc*/ 	.word	0x00000000
        /*0ed0*/ 	.short	0x010a
        /*0ed2*/ 	.byte	0xff
	.zero		1


	//   ....[222]....
        /*0ed4*/ 	.word	0x00009d20
        /*0ed8*/ 	.word	0x00000000
        /*0edc*/ 	.word	0x00000000
        /*0ee0*/ 	.short	0x010a
        /*0ee2*/ 	.byte	0xff
	.zero		1


	//   ....[223]....
        /*0ee4*/ 	.word	0x00009d80
        /*0ee8*/ 	.word	0x00000000
        /*0eec*/ 	.word	0x00000000
        /*0ef0*/ 	.short	0x010a
        /*0ef2*/ 	.byte	0xff
	.zero		1


	//   ....[224]....
        /*0ef4*/ 	.word	0x00009dd0
        /*0ef8*/ 	.word	0x0000000c
        /*0efc*/ 	.word	0x00000250
        /*0f00*/ 	.short	0x010a
        /*0f02*/ 	.byte	0xff
	.zero		1


	//   ....[225]....
        /*0f04*/ 	.word	0x00009e30
        /*0f08*/ 	.word	0x00000000
        /*0f0c*/ 	.word	0x00000248
        /*0f10*/ 	.short	0x010a
        /*0f12*/ 	.byte	0xff
	.zero		1


	//   ....[226]....
        /*0f14*/ 	.word	0x00009e90
        /*0f18*/ 	.word	0x00000000
        /*0f1c*/ 	.word	0x00000230
        /*0f20*/ 	.short	0x010a
        /*0f22*/ 	.byte	0xff
	.zero		1


	//   ....[227]....
        /*0f24*/ 	.word	0x00009ef0
        /*0f28*/ 	.word	0x00000000
        /*0f2c*/ 	.word	0x00000238
        /*0f30*/ 	.short	0x010a
        /*0f32*/ 	.byte	0xff
	.zero		1


	//   ....[228]....
        /*0f34*/ 	.word	0x00009f50
        /*0f38*/ 	.word	0x00000000
        /*0f3c*/ 	.word	0x00000230
        /*0f40*/ 	.short	0x010a
        /*0f42*/ 	.byte	0xff
	.zero		1


	//   ....[229]....
        /*0f44*/ 	.word	0x00009fa0
        /*0f48*/ 	.word	0x00000003
        /*0f4c*/ 	.word	0x00000250
        /*0f50*/ 	.short	0x010a
        /*0f52*/ 	.byte	0xff
	.zero		1


	//   ....[230]....
        /*0f54*/ 	.word	0x00009ff0
        /*0f58*/ 	.word	0x00000002
        /*0f5c*/ 	.word	0x00000220
        /*0f60*/ 	.short	0x010a
        /*0f62*/ 	.byte	0xff
	.zero		1


	//   ....[231]....
        /*0f64*/ 	.word	0x0000a040
        /*0f68*/ 	.word	0x00000064
        /*0f6c*/ 	.word	0x00000270
        /*0f70*/ 	.short	0x010a
        /*0f72*/ 	.byte	0xff
	.zero		1


	//   ....[232]....
        /*0f74*/ 	.word	0x0000a090
        /*0f78*/ 	.word	0x0000006d
        /*0f7c*/ 	.word	0x00000220
        /*0f80*/ 	.short	0x010a
        /*0f82*/ 	.byte	0xff
	.zero		1


	//----- nvinfo : EIATTR_NUM_MBARRIERS
	.align		4
.L_47:
        /*0f84*/ 	.byte	0x03, 0x38
        /*0f86*/ 	.short	0x005a


	//----- nvinfo : EIATTR_EXIT_INSTR_OFFSETS
	.align		4
        /*0f88*/ 	.byte	0x04, 0x1c
        /*0f8a*/ 	.short	(.L_49 - .L_48)


	//   ....[0]....
.L_48:
        /*0f8c*/ 	.word	0x00003df0


	//   ....[1]....
        /*0f90*/ 	.word	0x00004300


	//   ....[2]....
        /*0f94*/ 	.word	0x00004360


	//   ....[3]....
        /*0f98*/ 	.word	0x00005190


	//   ....[4]....
        /*0f9c*/ 	.word	0x00005fa0


	//   ....[5]....
        /*0fa0*/ 	.word	0x00005fe0


	//   ....[6]....
        /*0fa4*/ 	.word	0x00008c10


	//----- nvinfo : EIATTR_MAX_THREADS
	.align		4
.L_49:
        /*0fa8*/ 	.byte	0x04, 0x05
        /*0faa*/ 	.short	(.L_51 - .L_50)
.L_50:
        /*0fac*/ 	.word	0x00000100
        /*0fb0*/ 	.word	0x00000001
        /*0fb4*/ 	.word	0x00000001


	//----- nvinfo : EIATTR_CRS_STACK_SIZE
	.align		4
.L_51:
        /*0fb8*/ 	.byte	0x04, 0x1e
        /*0fba*/ 	.short	(.L_53 - .L_52)
.L_52:
        /*0fbc*/ 	.word	0x00000000


	//----- nvinfo : EIATTR_CBANK_PARAM_SIZE
	.align		4
.L_53:
        /*0fc0*/ 	.byte	0x03, 0x19
        /*0fc2*/ 	.short	0x0800


	//----- nvinfo : EIATTR_PARAM_CBANK
	.align		4
        /*0fc4*/ 	.byte	0x04, 0x0a
        /*0fc6*/ 	.short	(.L_55 - .L_54)
	.align		4
.L_54:
        /*0fc8*/ 	.word	index@(.nv.constant0._ZN7cutlass13device_kernelINS_4gemm6kernel13GemmUniversalIN4cute5tupleIJiiiiEEENS1_10collective13CollectiveMmaINS1_35MainloopSm100TmaUmmaWarpSpecializedILi34ELi2ELi4ENS5_IJNS4_1CILi1EEENSA_ILi4EEESB_EEEEENS5_IJNSA_ILi64EEENSA_ILi128EEENSA_ILi32EEEEEENS_12float_e5m2_tENS5_IJlSB_lEEESJ_SK_NS4_8TiledMMAINS4_8MMA_AtomIJNS4_10MMA_TraitsINS4_19SM100_MMA_F8F6F4_SSEJSJ_SJ_fSF_SG_NS4_17integral_constantINS4_4UMMA5MajorELSR_0EEESS_NSP_INSQ_7ScaleInELST_0EEESU_EEEEEENS4_6LayoutINS5_IJSB_SB_SB_EEENS5_IJNSA_ILi0EEESZ_SZ_EEEEENS5_IJNS4_10UnderscoreES12_S12_EEEEENS4_23SM90_TMA_LOAD_MULTICASTENS4_14ComposedLayoutINS4_7SwizzleILi1ELi4ELi3EEENS4_18smem_ptr_flag_bitsILi8EEENSX_INS5_IJNSA_ILi8EEESH_EEENS5_IJSH_SB_EEEEEEEvNS4_8identityENS4_13SM90_TMA_LOADES1F_vS1G_EENS_8epilogue10collective18CollectiveEpilogueINS1J_23Sm100TmaWarpSpecializedILi2ELi2ELi32ELb0ELb0EEEJSI_NS5_IJNSX_ISF_SB_EES1O_EEESJ_SK_SJ_SK_NS1J_6fusion15FusionCallbacksIS1N_NS1Q_17LinearCombinationISJ_fSJ_fLNS_15FloatRoundStyleE2EEESI_S1P_JEEENS4_5SM1004TMEM4LOAD26SM100_TMEM_LOAD_16dp32b32xES1H_NS16_INS17_ILi2ELi4ELi3EEES1A_NSX_INS5_IJS1B_SF_EEENS5_IJSF_SB_EEEEEEENS4_39AutoVectorizingCopyWithAssumedAlignmentILi128EEENS4_14SM90_TMA_STOREES24_S26_S26_EEEvvEEEEvNT_6ParamsE)
        /*0fcc*/ 	.short	0x0380
        /*0fce*/ 	.short	0x0800


	//----- nvinfo : EIATTR_SW_WAR
	.align		4
.L_55:
        /*0fd0*/ 	.byte	0x04, 0x36
        /*0fd2*/ 	.short	(.L_57 - .L_56)
.L_56:
        /*0fd4*/ 	.word	0x00000008
.L_57:


//--------------------- .nv.callgraph             --------------------------
	.section	.nv.callgraph,"",@"SHT_CUDA_CALLGRAPH"
	.align	4
	.sectionentsize	8
	.align		4
        /*0000*/ 	.word	0x00000000
	.align		4
        /*0004*/ 	.word	0xffffffff
	.align		4
        /*0008*/ 	.word	index@(_ZN7cutlass13device_kernelINS_4gemm6kernel13GemmUniversalIN4cute5tupleIJiiiiEEENS1_10collective13CollectiveMmaINS1_35MainloopSm100TmaUmmaWarpSpecializedILi34ELi2ELi4ENS5_IJNS4_1CILi1EEENSA_ILi4EEESB_EEEEENS5_IJNSA_ILi64EEENSA_ILi128EEENSA_ILi32EEEEEENS_12float_e5m2_tENS5_IJlSB_lEEESJ_SK_NS4_8TiledMMAINS4_8MMA_AtomIJNS4_10MMA_TraitsINS4_19SM100_MMA_F8F6F4_SSEJSJ_SJ_fSF_SG_NS4_17integral_constantINS4_4UMMA5MajorELSR_0EEESS_NSP_INSQ_7ScaleInELST_0EEESU_EEEEEENS4_6LayoutINS5_IJSB_SB_SB_EEENS5_IJNSA_ILi0EEESZ_SZ_EEEEENS5_IJNS4_10UnderscoreES12_S12_EEEEENS4_23SM90_TMA_LOAD_MULTICASTENS4_14ComposedLayoutINS4_7SwizzleILi1ELi4ELi3EEENS4_18smem_ptr_flag_bitsILi8EEENSX_INS5_IJNSA_ILi8EEESH_EEENS5_IJSH_SB_EEEEEEEvNS4_8identityENS4_13SM90_TMA_LOADES1F_vS1G_EENS_8epilogue10collective18CollectiveEpilogueINS1J_23Sm100TmaWarpSpecializedILi2ELi2ELi32ELb0ELb0EEEJSI_NS5_IJNSX_ISF_SB_EES1O_EEESJ_SK_SJ_SK_NS1J_6fusion15FusionCallbacksIS1N_NS1Q_17LinearCombinationISJ_fSJ_fLNS_15FloatRoundStyleE2EEESI_S1P_JEEENS4_5SM1004TMEM4LOAD26SM100_TMEM_LOAD_16dp32b32xES1H_NS16_INS17_ILi2ELi4ELi3EEES1A_NSX_INS5_IJS1B_SF_EEENS5_IJSF_SB_EEEEEEENS4_39AutoVectorizingCopyWithAssumedAlignmentILi128EEENS4_14SM90_TMA_STOREES24_S26_S26_EEEvvEEEEvNT_6ParamsE)
	.align		4
        /*000c*/ 	.word	index@(__assertfail)
	.align		4
        /*0010*/ 	.word	0x00000000
	.align		4
        /*0014*/ 	.word	0xfffffffe
	.align		4
        /*0018*/ 	.word	0x00000000
	.align		4
        /*001c*/ 	.word	0xfffffffd
	.align		4
        /*0020*/ 	.word	0x00000000
	.align		4
        /*0024*/ 	.word	0xfffffffc


//--------------------- .nv.constant4             --------------------------
	.section	.nv.constant4,"a",@progbits
	.align	8
	.align		8
.nv.constant4:
        /*0000*/ 	.dword	__assertfail
	.align		8
        /*0008*/ 	.dword	__unnamed_1
	.align		8
        /*0010*/ 	.dword	__unnamed_2
	.align		8
        /*0018*/ 	.dword	_ZN40_INTERNAL_5536784e_4_k_cu_eb267a49_278374cuda3std3__45__cpo5beginE
	.align		8
        /*0020*/ 	.dword	_ZN40_INTERNAL_5536784e_4_k_cu_eb267a49_278374cuda3std3__45__cpo3endE
	.align		8
        /*0028*/ 	.dword	_ZN40_INTERNAL_5536784e_4_k_cu_eb267a49_278374cuda3std3__45__cpo6cbeginE
	.align		8
        /*0030*/ 	.dword	_ZN40_INTERNAL_5536784e_4_k_cu_eb267a49_278374cuda3std3__45__cpo4cendE
	.align		8
        /*0038*/ 	.dword	_ZN40_INTERNAL_5536784e_4_k_cu_eb267a49_278374cuda3std3__442_GLOBAL__N__5536784e_4_k_cu_eb267a49_278376ignoreE
	.align		8
        /*0040*/ 	.dword	_ZN40_INTERNAL_5536784e_4_k_cu_eb267a49_278374cuda3std3__419piecewise_constructE
	.align		8
        /*0048*/ 	.dword	_ZN40_INTERNAL_5536784e_4_k_cu_eb267a49_278374cuda3std3__48in_placeE
	.align		8
        /*0050*/ 	.dword	_ZN40_INTERNAL_5536784e_4_k_cu_eb267a49_278374cuda3std6ranges3__45__cpo4swapE
	.align		8
        /*0058*/ 	.dword	_ZN40_INTERNAL_5536784e_4_k_cu_eb267a49_278374cuda3std6ranges3__45__cpo9iter_moveE
	.align		8
        /*0060*/ 	.dword	_ZN40_INTERNAL_5536784e_4_k_cu_eb267a49_278374cute7productE
	.align		8
        /*0068*/ 	.dword	_ZN40_INTERNAL_5536784e_4_k_cu_eb267a49_278374cute1_E
	.align		8
        /*0070*/ 	.dword	$str$25
	.align		8
        /*0078*/ 	.dword	$str$26
	.align		8
        /*0080*/ 	.dword	$str$27
	.align		8
        /*0088*/ 	.dword	$str$28


//--------------------- .text._ZN7cutlass13device_kernelINS_4gemm6kernel13GemmUniversalIN4cute5tupleIJiiiiEEENS1_10collective13CollectiveMmaINS1_35MainloopSm100TmaUmmaWarpSpecializedILi34ELi2ELi4ENS5_IJNS4_1CILi1EEENSA_ILi4EEESB_EEEEENS5_IJNSA_ILi64EEENSA_ILi128EEENSA_ILi32EEEEEENS_12float_e5m2_tENS5_IJlSB_lEEESJ_SK_NS4_8TiledMMAINS4_8MMA_AtomIJNS4_10MMA_TraitsINS4_19SM100_MMA_F8F6F4_SSEJSJ_SJ_fSF_SG_NS4_17integral_constantINS4_4UMMA5MajorELSR_0EEESS_NSP_INSQ_7ScaleInELST_0EEESU_EEEEEENS4_6LayoutINS5_IJSB_SB_SB_EEENS5_IJNSA_ILi0EEESZ_SZ_EEEEENS5_IJNS4_10UnderscoreES12_S12_EEEEENS4_23SM90_TMA_LOAD_MULTICASTENS4_14ComposedLayoutINS4_7SwizzleILi1ELi4ELi3EEENS4_18smem_ptr_flag_bitsILi8EEENSX_INS5_IJNSA_ILi8EEESH_EEENS5_IJSH_SB_EEEEEEEvNS4_8identityENS4_13SM90_TMA_LOADES1F_vS1G_EENS_8epilogue10collective18CollectiveEpilogueINS1J_23Sm100TmaWarpSpecializedILi2ELi2ELi32ELb0ELb0EEEJSI_NS5_IJNSX_ISF_SB_EES1O_EEESJ_SK_SJ_SK_NS1J_6fusion15FusionCallbacksIS1N_NS1Q_17LinearCombinationISJ_fSJ_fLNS_15FloatRoundStyleE2EEESI_S1P_JEEENS4_5SM1004TMEM4LOAD26SM100_TMEM_LOAD_16dp32b32xES1H_NS16_INS17_ILi2ELi4ELi3EEES1A_NSX_INS5_IJS1B_SF_EEENS5_IJSF_SB_EEEEEEENS4_39AutoVectorizingCopyWithAssumedAlignmentILi128EEENS4_14SM90_TMA_STOREES24_S26_S26_EEEvvEEEEvNT_6ParamsE --------------------------
	.section	.text._ZN7cutlass13device_kernelINS_4gemm6kernel13GemmUniversalIN4cute5tupleIJiiiiEEENS1_10collective13CollectiveMmaINS1_35MainloopSm100TmaUmmaWarpSpecializedILi34ELi2ELi4ENS5_IJNS4_1CILi1EEENSA_ILi4EEESB_EEEEENS5_IJNSA_ILi64EEENSA_ILi128EEENSA_ILi32EEEEEENS_12float_e5m2_tENS5_IJlSB_lEEESJ_SK_NS4_8TiledMMAINS4_8MMA_AtomIJNS4_10MMA_TraitsINS4_19SM100_MMA_F8F6F4_SSEJSJ_SJ_fSF_SG_NS4_17integral_constantINS4_4UMMA5MajorELSR_0EEESS_NSP_INSQ_7ScaleInELST_0EEESU_EEEEEENS4_6LayoutINS5_IJSB_SB_SB_EEENS5_IJNSA_ILi0EEESZ_SZ_EEEEENS5_IJNS4_10UnderscoreES12_S12_EEEEENS4_23SM90_TMA_LOAD_MULTICASTENS4_14ComposedLayoutINS4_7SwizzleILi1ELi4ELi3EEENS4_18smem_ptr_flag_bitsILi8EEENSX_INS5_IJNSA_ILi8EEESH_EEENS5_IJSH_SB_EEEEEEEvNS4_8identityENS4_13SM90_TMA_LOADES1F_vS1G_EENS_8epilogue10collective18CollectiveEpilogueINS1J_23Sm100TmaWarpSpecializedILi2ELi2ELi32ELb0ELb0EEEJSI_NS5_IJNSX_ISF_SB_EES1O_EEESJ_SK_SJ_SK_NS1J_6fusion15FusionCallbacksIS1N_NS1Q_17LinearCombinationISJ_fSJ_fLNS_15FloatRoundStyleE2EEESI_S1P_JEEENS4_5SM1004TMEM4LOAD26SM100_TMEM_LOAD_16dp32b32xES1H_NS16_INS17_ILi2ELi4ELi3EEES1A_NSX_INS5_IJS1B_SF_EEENS5_IJSF_SB_EEEEEEENS4_39AutoVectorizingCopyWithAssumedAlignmentILi128EEENS4_14SM90_TMA_STOREES24_S26_S26_EEEvvEEEEvNT_6ParamsE,"ax",@progbits
	.align	128
.text._ZN7cutlass13device_kernelINS_4gemm6kernel13GemmUniversalIN4cute5tupleIJiiiiEEENS1_10collective13CollectiveMmaINS1_35MainloopSm100TmaUmmaWarpSpecializedILi34ELi2ELi4ENS5_IJNS4_1CILi1EEENSA_ILi4EEESB_EEEEENS5_IJNSA_ILi64EEENSA_ILi128EEENSA_ILi32EEEEEENS_12float_e5m2_tENS5_IJlSB_lEEESJ_SK_NS4_8TiledMMAINS4_8MMA_AtomIJNS4_10MMA_TraitsINS4_19SM100_MMA_F8F6F4_SSEJSJ_SJ_fSF_SG_NS4_17integral_constantINS4_4UMMA5MajorELSR_0EEESS_NSP_INSQ_7ScaleInELST_0EEESU_EEEEEENS4_6LayoutINS5_IJSB_SB_SB_EEENS5_IJNSA_ILi0EEESZ_SZ_EEEEENS5_IJNS4_10UnderscoreES12_S12_EEEEENS4_23SM90_TMA_LOAD_MULTICASTENS4_14ComposedLayoutINS4_7SwizzleILi1ELi4ELi3EEENS4_18smem_ptr_flag_bitsILi8EEENSX_INS5_IJNSA_ILi8EEESH_EEENS5_IJSH_SB_EEEEEEEvNS4_8identityENS4_13SM90_TMA_LOADES1F_vS1G_EENS_8epilogue10collective18CollectiveEpilogueINS1J_23Sm100TmaWarpSpecializedILi2ELi2ELi32ELb0ELb0EEEJSI_NS5_IJNSX_ISF_SB_EES1O_EEESJ_SK_SJ_SK_NS1J_6fusion15FusionCallbacksIS1N_NS1Q_17LinearCombinationISJ_fSJ_fLNS_15FloatRoundStyleE2EEESI_S1P_JEEENS4_5SM1004TMEM4LOAD26SM100_TMEM_LOAD_16dp32b32xES1H_NS16_INS17_ILi2ELi4ELi3EEES1A_NSX_INS5_IJS1B_SF_EEENS5_IJSF_SB_EEEEEEENS4_39AutoVectorizingCopyWithAssumedAlignmentILi128EEENS4_14SM90_TMA_STOREES24_S26_S26_EEEvvEEEEvNT_6ParamsE:
        .type           _ZN7cutlass13device_kernelINS_4gemm6kernel13GemmUniversalIN4cute5tupleIJiiiiEEENS1_10collective13CollectiveMmaINS1_35MainloopSm100TmaUmmaWarpSpecializedILi34ELi2ELi4ENS5_IJNS4_1CILi1EEENSA_ILi4EEESB_EEEEENS5_IJNSA_ILi64EEENSA_ILi128EEENSA_ILi32EEEEEENS_12float_e5m2_tENS5_IJlSB_lEEESJ_SK_NS4_8TiledMMAINS4_8MMA_AtomIJNS4_10MMA_TraitsINS4_19SM100_MMA_F8F6F4_SSEJSJ_SJ_fSF_SG_NS4_17integral_constantINS4_4UMMA5MajorELSR_0EEESS_NSP_INSQ_7ScaleInELST_0EEESU_EEEEEENS4_6LayoutINS5_IJSB_SB_SB_EEENS5_IJNSA_ILi0EEESZ_SZ_EEEEENS5_IJNS4_10UnderscoreES12_S12_EEEEENS4_23SM90_TMA_LOAD_MULTICASTENS4_14ComposedLayoutINS4_7SwizzleILi1ELi4ELi3EEENS4_18smem_ptr_flag_bitsILi8EEENSX_INS5_IJNSA_ILi8EEESH_EEENS5_IJSH_SB_EEEEEEEvNS4_8identityENS4_13SM90_TMA_LOADES1F_vS1G_EENS_8epilogue10collective18CollectiveEpilogueINS1J_23Sm100TmaWarpSpecializedILi2ELi2ELi32ELb0ELb0EEEJSI_NS5_IJNSX_ISF_SB_EES1O_EEESJ_SK_SJ_SK_NS1J_6fusion15FusionCallbacksIS1N_NS1Q_17LinearCombinationISJ_fSJ_fLNS_15FloatRoundStyleE2EEESI_S1P_JEEENS4_5SM1004TMEM4LOAD26SM100_TMEM_LOAD_16dp32b32xES1H_NS16_INS17_ILi2ELi4ELi3EEES1A_NSX_INS5_IJS1B_SF_EEENS5_IJSF_SB_EEEEEEENS4_39AutoVectorizingCopyWithAssumedAlignmentILi128EEENS4_14SM90_TMA_STOREES24_S26_S26_EEEvvEEEEvNT_6ParamsE,@function
        .size           _ZN7cutlass13device_kernelINS_4gemm6kernel13GemmUniversalIN4cute5tupleIJiiiiEEENS1_10collective13CollectiveMmaINS1_35MainloopSm100TmaUmmaWarpSpecializedILi34ELi2ELi4ENS5_IJNS4_1CILi1EEENSA_ILi4EEESB_EEEEENS5_IJNSA_ILi64EEENSA_ILi128EEENSA_ILi32EEEEEENS_12float_e5m2_tENS5_IJlSB_lEEESJ_SK_NS4_8TiledMMAINS4_8MMA_AtomIJNS4_10MMA_TraitsINS4_19SM100_MMA_F8F6F4_SSEJSJ_SJ_fSF_SG_NS4_17integral_constantINS4_4UMMA5MajorELSR_0EEESS_NSP_INSQ_7ScaleInELST_0EEESU_EEEEEENS4_6LayoutINS5_IJSB_SB_SB_EEENS5_IJNSA_ILi0EEESZ_SZ_EEEEENS5_IJNS4_10UnderscoreES12_S12_EEEEENS4_23SM90_TMA_LOAD_MULTICASTENS4_14ComposedLayoutINS4_7SwizzleILi1ELi4ELi3EEENS4_18smem_ptr_flag_bitsILi8EEENSX_INS5_IJNSA_ILi8EEESH_EEENS5_IJSH_SB_EEEEEEEvNS4_8identityENS4_13SM90_TMA_LOADES1F_vS1G_EENS_8epilogue10collective18CollectiveEpilogueINS1J_23Sm100TmaWarpSpecializedILi2ELi2ELi32ELb0ELb0EEEJSI_NS5_IJNSX_ISF_SB_EES1O_EEESJ_SK_SJ_SK_NS1J_6fusion15FusionCallbacksIS1N_NS1Q_17LinearCombinationISJ_fSJ_fLNS_15FloatRoundStyleE2EEESI_S1P_JEEENS4_5SM1004TMEM4LOAD26SM100_TMEM_LOAD_16dp32b32xES1H_NS16_INS17_ILi2ELi4ELi3EEES1A_NSX_INS5_IJS1B_SF_EEENS5_IJSF_SB_EEEEEEENS4_39AutoVectorizingCopyWithAssumedAlignmentILi128EEENS4_14SM90_TMA_STOREES24_S26_S26_EEEvvEEEEvNT_6ParamsE,(.L_x_240 - _ZN7cutlass13device_kernelINS_4gemm6kernel13GemmUniversalIN4cute5tupleIJiiiiEEENS1_10collective13CollectiveMmaINS1_35MainloopSm100TmaUmmaWarpSpecializedILi34ELi2ELi4ENS5_IJNS4_1CILi1EEENSA_ILi4EEESB_EEEEENS5_IJNSA_ILi64EEENSA_ILi128EEENSA_ILi32EEEEEENS_12float_e5m2_tENS5_IJlSB_lEEESJ_SK_NS4_8TiledMMAINS4_8MMA_AtomIJNS4_10MMA_TraitsINS4_19SM100_MMA_F8F6F4_SSEJSJ_SJ_fSF_SG_NS4_17integral_constantINS4_4UMMA5MajorELSR_0EEESS_NSP_INSQ_7ScaleInELST_0EEESU_EEEEEENS4_6LayoutINS5_IJSB_SB_SB_EEENS5_IJNSA_ILi0EEESZ_SZ_EEEEENS5_IJNS4_10UnderscoreES12_S12_EEEEENS4_23SM90_TMA_LOAD_MULTICASTENS4_14ComposedLayoutINS4_7SwizzleILi1ELi4ELi3EEENS4_18smem_ptr_flag_bitsILi8EEENSX_INS5_IJNSA_ILi8EEESH_EEENS5_IJSH_SB_EEEEEEEvNS4_8identityENS4_13SM90_TMA_LOADES1F_vS1G_EENS_8epilogue10collective18CollectiveEpilogueINS1J_23Sm100TmaWarpSpecializedILi2ELi2ELi32ELb0ELb0EEEJSI_NS5_IJNSX_ISF_SB_EES1O_EEESJ_SK_SJ_SK_NS1J_6fusion15FusionCallbacksIS1N_NS1Q_17LinearCombinationISJ_fSJ_fLNS_15FloatRoundStyleE2EEESI_S1P_JEEENS4_5SM1004TMEM4LOAD26SM100_TMEM_LOAD_16dp32b32xES1H_NS16_INS17_ILi2ELi4ELi3EEES1A_NSX_INS5_IJS1B_SF_EEENS5_IJSF_SB_EEEEEEENS4_39AutoVectorizingCopyWithAssumedAlignmentILi128EEENS4_14SM90_TMA_STOREES24_S26_S26_EEEvvEEEEvNT_6ParamsE)
        .other          _ZN7cutlass13device_kernelINS_4gemm6kernel13GemmUniversalIN4cute5tupleIJiiiiEEENS1_10collective13CollectiveMmaINS1_35MainloopSm100TmaUmmaWarpSpecializedILi34ELi2ELi4ENS5_IJNS4_1CILi1EEENSA_ILi4EEESB_EEEEENS5_IJNSA_ILi64EEENSA_ILi128EEENSA_ILi32EEEEEENS_12float_e5m2_tENS5_IJlSB_lEEESJ_SK_NS4_8TiledMMAINS4_8MMA_AtomIJNS4_10MMA_TraitsINS4_19SM100_MMA_F8F6F4_SSEJSJ_SJ_fSF_SG_NS4_17integral_constantINS4_4UMMA5MajorELSR_0EEESS_NSP_INSQ_7ScaleInELST_0EEESU_EEEEEENS4_6LayoutINS5_IJSB_SB_SB_EEENS5_IJNSA_ILi0EEESZ_SZ_EEEEENS5_IJNS4_10UnderscoreES12_S12_EEEEENS4_23SM90_TMA_LOAD_MULTICASTENS4_14ComposedLayoutINS4_7SwizzleILi1ELi4ELi3EEENS4_18smem_ptr_flag_bitsILi8EEENSX_INS5_IJNSA_ILi8EEESH_EEENS5_IJSH_SB_EEEEEEEvNS4_8identityENS4_13SM90_TMA_LOADES1F_vS1G_EENS_8epilogue10collective18CollectiveEpilogueINS1J_23Sm100TmaWarpSpecializedILi2ELi2ELi32ELb0ELb0EEEJSI_NS5_IJNSX_ISF_SB_EES1O_EEESJ_SK_SJ_SK_NS1J_6fusion15FusionCallbacksIS1N_NS1Q_17LinearCombinationISJ_fSJ_fLNS_15FloatRoundStyleE2EEESI_S1P_JEEENS4_5SM1004TMEM4LOAD26SM100_TMEM_LOAD_16dp32b32xES1H_NS16_INS17_ILi2ELi4ELi3EEES1A_NSX_INS5_IJS1B_SF_EEENS5_IJSF_SB_EEEEEEENS4_39AutoVectorizingCopyWithAssumedAlignmentILi128EEENS4_14SM90_TMA_STOREES24_S26_S26_EEEvvEEEEvNT_6ParamsE,@"STO_CUDA_ENTRY STV_DEFAULT"
_ZN7cutlass13device_kernelINS_4gemm6kernel13GemmUniversalIN4cute5tupleIJiiiiEEENS1_10collective13CollectiveMmaINS1_35MainloopSm100TmaUmmaWarpSpecializedILi34ELi2ELi4ENS5_IJNS4_1CILi1EEENSA_ILi4EEESB_EEEEENS5_IJNSA_ILi64EEENSA_ILi128EEENSA_ILi32EEEEEENS_12float_e5m2_tENS5_IJlSB_lEEESJ_SK_NS4_8TiledMMAINS4_8MMA_AtomIJNS4_10MMA_TraitsINS4_19SM100_MMA_F8F6F4_SSEJSJ_SJ_fSF_SG_NS4_17integral_constantINS4_4UMMA5MajorELSR_0EEESS_NSP_INSQ_7ScaleInELST_0EEESU_EEEEEENS4_6LayoutINS5_IJSB_SB_SB_EEENS5_IJNSA_ILi0EEESZ_SZ_EEEEENS5_IJNS4_10UnderscoreES12_S12_EEEEENS4_23SM90_TMA_LOAD_MULTICASTENS4_14ComposedLayoutINS4_7SwizzleILi1ELi4ELi3EEENS4_18smem_ptr_flag_bitsILi8EEENSX_INS5_IJNSA_ILi8EEESH_EEENS5_IJSH_SB_EEEEEEEvNS4_8identityENS4_13SM90_TMA_LOADES1F_vS1G_EENS_8epilogue10collective18CollectiveEpilogueINS1J_23Sm100TmaWarpSpecializedILi2ELi2ELi32ELb0ELb0EEEJSI_NS5_IJNSX_ISF_SB_EES1O_EEESJ_SK_SJ_SK_NS1J_6fusion15FusionCallbacksIS1N_NS1Q_17LinearCombinationISJ_fSJ_fLNS_15FloatRoundStyleE2EEESI_S1P_JEEENS4_5SM1004TMEM4LOAD26SM100_TMEM_LOAD_16dp32b32xES1H_NS16_INS17_ILi2ELi4ELi3EEES1A_NSX_INS5_IJS1B_SF_EEENS5_IJSF_SB_EEEEEEENS4_39AutoVectorizingCopyWithAssumedAlignmentILi128EEENS4_14SM90_TMA_STOREES24_S26_S26_EEEvvEEEEvNT_6ParamsE:
[----:B------:R-:W1:Y:S01]  /*0000*/  LDC R1, c[0x0][0x37c] ;  /* 0x0000df00ff017b82 */ /* 0x000e620000000800 */
[----:B------:R-:W2:Y:S01]  /*0010*/  S2R R93, SR_TID.X ;  /* 0x00000000005d7919 */ /* 0x000ea20000002100 */
[----:B------:R-:W3:Y:S01]  /*0020*/  LDCU.64 UR8, c[0x0][0x890] ;  /* 0x00011200ff0877ac */ /* 0x000ee20008000a00 */
[----:B------:R-:W-:Y:S02]  /*0030*/  PRMT R84, RZ, 0x7610, R84 ;  /* 0x00007610ff547816 */ /* 0x000fe40000000054 */
[----:B------:R-:W-:Y:S01]  /*0040*/  ELECT P3, URZ, PT ;  /* 0x0000000000ff782f */ /* 0x000fe20003860000 */
[----:B---3--:R-:W-:-:S04]  /*0050*/  UISETP.NE.U32.AND UP0, UPT, UR8, URZ, UPT ;  /* 0x000000ff0800728c */ /* 0x008fc8000bf05070 */
[----:B------:R-:W-:Y:S01]  /*0060*/  UISETP.NE.AND.EX UP0, UPT, UR9, URZ, UPT, UP0 ;  /* 0x000000ff0900728c */ /* 0x000fe2000bf05300 */
[----:B--2---:R-:W-:-:S05]  /*0070*/  SHF.R.U32.HI R85, RZ, 0x5, R93 ;  /* 0x00000005ff557819 */ /* 0x004fca000001165d */
[----:B------:R-:W2:Y:S02]  /*0080*/  SHFL.IDX PT, R0, R85, RZ, 0x1f ;  /* 0x00001fff55007589 */ /* 0x000ea400000e0000 */
[----:B--2---:R-:W-:Y:S01]  /*0090*/  R2UR UR17, R0 ;  /* 0x00000000001172ca */ /* 0x004fe200000e0000 */
[----:B-1----:R-:W-:-:S14]  /*00a0*/  BRA.U UP0, `(.L_x_0) ;  /* 0x0000000100307547 */ /* 0x002fdc000b800000 */
[----:B------:R-:W1:Y:S02]  /*00b0*/  LDCU.64 UR4, c[0x0][0x888] ;  /* 0x00011100ff0477ac */ /* 0x000e640008000a00 */
[----:B-1----:R-:W-:-:S04]  /*00c0*/  UISETP.NE.U32.AND UP0, UPT, UR4, URZ, UPT ;  /* 0x000000ff0400728c */ /* 0x002fc8000bf05070 */
[----:B------:R-:W-:-:S09]  /*00d0*/  UISETP.NE.AND.EX UP0, UPT, UR5, URZ, UPT, UP0 ;  /* 0x000000ff0500728c */ /* 0x000fd2000bf05300 */
[----:B------:R-:W-:Y:S05]  /*00e0*/  BRA.U !UP0, `(.L_x_1) ;  /* 0x0000000108147547 */ /* 0x000fea000b800000 */
[----:B------:R-:W1:Y:S01]  /*00f0*/  LDC.64 R2, c[0x0][0x888] ;  /* 0x00022200ff027b82 */ /* 0x000e620000000a00 */
[----:B------:R-:W1:Y:S02]  /*0100*/  LDCU.64 UR4, c[0x0][0x358] ;  /* 0x00006b00ff0477ac */ /* 0x000e640008000a00 */
[----:B-1----:R1:W5:Y:S01]  /*0110*/  LDG.E R41, desc[UR4][R2.64] ;  /* 0x0000000402297981 */ /* 0x002362000c1e1900 */
[----:B------:R-:W-:Y:S01]  /*0120*/  HFMA2 R84, -RZ, RZ, 0, 5.9604644775390625e-08 ;  /* 0x00000001ff547431 */ /* 0x000fe200000001ff */
[----:B------:R-:W-:Y:S05]  /*0130*/  BRA `(.L_x_0) ;  /* 0x00000000000c7947 */ /* 0x000fea0003800000 */
.L_x_1:
[----:B------:R-:W1:Y:S01]  /*0140*/  LDCU UR4, c[0x0][0x880] ;  /* 0x00011000ff0477ac */ /* 0x000e620008000800 */
[----:B------:R-:W-:Y:S01]  /*0150*/  HFMA2 R84, -RZ, RZ, 0, 5.9604644775390625e-08 ;  /* 0x00000001ff547431 */ /* 0x000fe200000001ff */
[----:B-1----:R-:W-:-:S07]  /*0160*/  MOV R41, UR4 ;  /* 0x0000000400297c02 */ /* 0x002fce0008000f00 */
.L_x_0:
[----:B------:R-:W2:Y:S02]  /*0170*/  LDCU.64 UR4, c[0x0][0x8b0] ;  /* 0x00011600ff0477ac */ /* 0x000ea40008000a00 */
[----:B--2---:R-:W-:-:S04]  /*0180*/  UISETP.NE.U32.AND UP0, UPT, UR4, URZ, UPT ;  /* 0x000000ff0400728c */ /* 0x004fc8000bf05070 */
[----:B------:R-:W-:-:S09]  /*0190*/  UISETP.NE.AND.EX UP0, UPT, UR5, URZ, UPT, UP0 ;  /* 0x000000ff0500728c */ /* 0x000fd2000bf05300 */
[----:B------:R-:W-:Y:S05]  /*01a0*/  BRA.U UP0, `(.L_x_2) ;  /* 0x0000000100287547 */ /* 0x000fea000b800000 */
[----:B------:R-:W2:Y:S02]  /*01b0*/  LDCU.64 UR4, c[0x0][0x8a8] ;  /* 0x00011500ff0477ac */ /* 0x000ea40008000a00 */
[----:B--2---:R-:W-:-:S04]  /*01c0*/  UISETP.NE.U32.AND UP0, UPT, UR4, URZ, UPT ;  /* 0x000000ff0400728c */ /* 0x004fc8000bf05070 */
[----:B------:R-:W-:-:S09]  /*01d0*/  UISETP.NE.AND.EX UP0, UPT, UR5, URZ, UPT, UP0 ;  /* 0x000000ff0500728c */ /* 0x000fd2000bf05300 */
[----:B------:R-:W-:Y:S05]  /*01e0*/  BRA.U !UP0, `(.L_x_3) ;  /* 0x0000000108107547 */ /* 0x000fea000b800000 */
[----:B------:R-:W2:Y:S01]  /*01f0*/  LDC.64 R38, c[0x0][0x8a8] ;  /* 0x00022a00ff267b82 */ /* 0x000ea20000000a00 */
[----:B------:R-:W2:Y:S02]  /*0200*/  LDCU.64 UR4, c[0x0][0x358] ;  /* 0x00006b00ff0477ac */ /* 0x000ea40008000a00 */
[----:B--2---:R2:W5:Y:S01]  /*0210*/  LDG.E R38, desc[UR4][R38.64] ;  /* 0x0000000426267981 */ /* 0x004562000c1e1900 */
[----:B------:R-:W-:Y:S05]  /*0220*/  BRA `(.L_x_2) ;  /* 0x0000000000087947 */ /* 0x000fea0003800000 */
.L_x_3:
[----:B------:R-:W2:Y:S02]  /*0230*/  LDCU UR4, c[0x0][0x8a0] ;  /* 0x00011400ff0477ac */ /* 0x000ea40008000800 */
[----:B--2---:R-:W-:Y:S02]  /*0240*/  MOV R38, UR4 ;  /* 0x0000000400267c02 */ /* 0x004fe40008000f00 */
.L_x_2:
[----:B------:R-:W-:Y:S01]  /*0250*/  IMAD.U32 R0, RZ, RZ, UR17 ;  /* 0x00000011ff007e24 */ /* 0x000fe2000f8e00ff */
[----:B------:R-:W-:Y:S04]  /*0260*/  BSSY.RECONVERGENT B0, `(.L_x_4) ;  /* 0x000000c000007945 */ /* 0x000fe80003800200 */
[C---:B------:R-:W-:Y:S02]  /*0270*/  ISETP.NE.OR P1, PT, R0.reuse, 0x1, !P3 ;  /* 0x000000010000780c */ /* 0x040fe40005f25670 */
[----:B------:R-:W-:-:S11]  /*0280*/  ISETP.NE.OR P0, PT, R0, 0x3, !P3 ;  /* 0x000000030000780c */ /* 0x000fd60005f05670 */
[----:B------:R-:W-:Y:S05]  /*0290*/  @P1 BRA `(.L_x_5) ;  /* 0x0000000000201947 */ /* 0x000fea0003800000 */
[----:B------:R-:W3:Y:S02]  /*02a0*/  LDCU.64 UR4, c[0x0][0x348] ;  /* 0x00006900ff0477ac */ /* 0x000ee40008000a00 */
[----:B---3--:R-:W-:Y:S02]  /*02b0*/  UIADD3 UR6, UP1, UPT, UR4, 0x80, URZ ;  /* 0x0000008004067890 */ /* 0x008fe4000ff3e0ff */
[----:B------:R-:W-:Y:S02]  /*02c0*/  UIADD3 UR4, UP0, UPT, UR4, 0x180, URZ ;  /* 0x0000018004047890 */ /* 0x000fe4000ff1e0ff */
[----:B------:R-:W-:Y:S02]  /*02d0*/  UIADD3.X UR7, UPT, UPT, URZ, UR5, URZ, UP1, !UPT ;  /* 0x00000005ff077290 */ /* 0x000fe40008ffe4ff */
[----:B------:R-:W-:-:S07]  /*02e0*/  UIADD3.X UR5, UPT, UPT, URZ, UR5, URZ, UP0, !UPT ;  /* 0x00000005ff057290 */ /* 0x000fce00087fe4ff */
[----:B------:R3:W-:Y:S02]  /*02f0*/  UTMACCTL.PF [UR6] ;  /* 0x00000000060079b9 */ /* 0x0007e40008040000 */
[----:B------:R3:W-:Y:S02]  /*0300*/  UTMACCTL.PF [UR4] ;  /* 0x00000000040079b9 */ /* 0x0007e40008040000 */
[----:B---3--:R-:W-:Y:S01]  /*0310*/  NOP ;  /* 0x0000000000007918 */ /* 0x008fe20000000000 */
.L_x_5:
[----:B------:R-:W-:Y:S05]  /*0320*/  BSYNC.RECONVERGENT B0 ;  /* 0x0000000000007941 */ /* 0x000fea0003800200 */
.L_x_4:
[----:B------:R-:W-:Y:S04]  /*0330*/  BSSY.RECONVERGENT B0, `(.L_x_6) ;  /* 0x000000a000007945 */ /* 0x000fe80003800200 */
        /* <DEDUP_REMOVED lines=9> */
.L_x_7:
[----:B------:R-:W-:Y:S05]  /*03d0*/  BSYNC.RECONVERGENT B0 ;  /* 0x0000000000007941 */ /* 0x000fea0003800200 */
.L_x_6:
[----:B------:R-:W3:Y:S01]  /*03e0*/  LDCU.64 UR4, c[0x0][0x888] ;  /* 0x00011100ff0477ac */ /* 0x000ee20008000a00 */
[----:B------:R-:W-:Y:S02]  /*03f0*/  UISETP.EQ.U32.AND UP1, UPT, UR8, URZ, UPT ;  /* 0x000000ff0800728c */ /* 0x000fe4000bf22070 */
[----:B------:R-:W-:Y:S02]  /*0400*/  UPLOP3.LUT UP3, UPT, UPT, UPT, UPT, 0x80, 0x8 ;  /* 0x000000000008789c */ /* 0x000fe40003f6f070 */
[----:B---3--:R-:W-:-:S04]  /*0410*/  UISETP.NE.U32.AND UP0, UPT, UR4, URZ, UPT ;  /* 0x000000ff0400728c */ /* 0x008fc8000bf05070 */
[----:B------:R-:W-:-:S04]  /*0420*/  UISETP.NE.AND.EX UP0, UPT, UR5, URZ, UPT, UP0 ;  /* 0x000000ff0500728c */ /* 0x000fc8000bf05300 */
[----:B------:R-:W-:-:S04]  /*0430*/  UISETP.EQ.OR.EX UP2, UPT, UR9, URZ, !UP0, UP1 ;  /* 0x000000ff0900728c */ /* 0x000fc8000c742710 */
[----:B------:R-:W-:-:S06]  /*0440*/  UP2UR UR4, UPR, URZ, 0x4 ;  /* 0x00000004ff047883 */ /* 0x000fcc0008000000 */
[----:B------:R-:W-:Y:S01]  /*0450*/  MOV R86, UR4 ;  /* 0x0000000400567c02 */ /* 0x000fe20008000f00 */
[----:B------:R-:W-:Y:S06]  /*0460*/  BRA.U !UP2, `(.L_x_8) ;  /* 0x000000010a207547 */ /* 0x000fec000b800000 */
[----:B------:R-:W-:Y:S01]  /*0470*/  UISETP.NE.U32.AND UP1, UPT, UR8, URZ, UPT ;  /* 0x000000ff0800728c */ /* 0x000fe2000bf25070 */
[----:B-----5:R-:W-:Y:S01]  /*0480*/  FSETP.NEU.AND P0, PT, R41, RZ, PT ;  /* 0x000000ff2900720b */ /* 0x020fe20003f0d000 */
[----:B------:R-:W-:Y:S02]  /*0490*/  USEL UR4, URZ, 0xffffffff, UP0 ;  /* 0xffffffffff047887 */ /* 0x000fe40008000000 */
[----:B------:R-:W-:-:S10]  /*04a0*/  UISETP.NE.AND.EX UP1, UPT, UR9, URZ, UPT, UP1 ;  /* 0x000000ff0900728c */ /* 0x000fd4000bf25310 */
[----:B------:R-:W-:Y:S01]  /*04b0*/  VOTEU.ANY UP0, P0 ;  /* 0x0000000000ff7886 */ /* 0x000fe20000000100 */
[----:B------:R-:W-:-:S04]  /*04c0*/  @!UP1 USEL UR4, URZ, 0xffffffff, UP0 ;  /* 0xffffffffff049887 */ /* 0x000fc80008000000 */
[----:B------:R-:W-:-:S04]  /*04d0*/  ULOP3.LUT UR4, UR4, 0x1, URZ, 0xc0, !UPT ;  /* 0x0000000104047892 */ /* 0x000fc8000f8ec0ff */
[----:B------:R-:W-:-:S11]  /*04e0*/  UISETP.NE.U32.AND UP3, UPT, UR4, 0x1, UPT ;  /* 0x000000010400788c */ /* 0x000fd6000bf65070 */
.L_x_8:
[----:B-1----:R-:W1:Y:S01]  /*04f0*/  SHFL.IDX PT, R2, R85, RZ, 0x1f ;  /* 0x00001fff55027589 */ /* 0x002e6200000e0000 */
[----:B------:R-:W-:-:S04]  /*0500*/  UISETP.NE.AND UP0, UPT, UR17, 0x2, UPT ;  /* 0x000000021100788c */ /* 0x000fc8000bf05270 */
[----:B------:R-:W-:Y:S01]  /*0510*/  USEL UR38, URZ, 0x1, UP0 ;  /* 0x00000001ff267887 */ /* 0x000fe20008000000 */
[----:B-1----:R-:W-:-:S13]  /*0520*/  ISETP.NE.AND P0, PT, R2, RZ, PT ;  /* 0x000000ff0200720c */ /* 0x002fda0003f05270 */
[----:B------:R-:W-:Y:S05]  /*0530*/  @P0 BRA `(.L_x_9) ;  /* 0x0000000400540947 */ /* 0x000fea0003800000 */
[----:B------:R-:W-:Y:S01]  /*0540*/  ELECT P0, URZ, PT ;  /* 0x0000000000ff782f */ /* 0x000fe20003800000 */
[----:B------:R-:W-:-:S12]  /*0550*/  BSSY.RECONVERGENT B0, `(.L_x_9) ;  /* 0x0000053000007945 */ /* 0x000fd80003800200 */
[----:B------:R-:W-:Y:S05]  /*0560*/  @!P0 BRA `(.L_x_10) ;  /* 0x0000000400448947 */ /* 0x000fea0003800000 */
[----:B------:R-:W1:Y:S01]  /*0570*/  S2UR UR4, SR_CgaCtaId ;  /* 0x00000000000479c3 */ /* 0x000e620000008800 */
[----:B------:R-:W-:Y:S01]  /*0580*/  UMOV UR5, 0x400 ;  /* 0x0000040000057882 */ /* 0x000fe20000000000 */
[----:B------:R-:W-:Y:S01]  /*0590*/  UMOV UR8, 0x1 ;  /* 0x0000000100087882 */ /* 0x000fe20000000000 */
[----:B------:R-:W-:Y:S01]  /*05a0*/  UMOV UR6, 0x4 ;  /* 0x0000000400067882 */ /* 0x000fe20000000000 */
[----:B------:R-:W-:-:S04]  /*05b0*/  UIADD3 UR8, UPT, UPT, -UR8, 0x100000, URZ ;  /* 0x0010000008087890 */ /* 0x000fc8000fffe1ff */
[----:B------:R-:W-:Y:S02]  /*05c0*/  USHF.L.U32 UR9, UR8, 0xb, URZ ;  /* 0x0000000b08097899 */ /* 0x000fe400080006ff */
[----:B------:R-:W-:Y:S02]  /*05d0*/  USHF.L.U32 UR8, UR8, 0x1, URZ ;  /* 0x0000000108087899 */ /* 0x000fe400080006ff */
[----:B------:R-:W-:-:S04]  /*05e0*/  UIADD3 UR6, UPT, UPT, -UR6, 0x100000, URZ ;  /* 0x0010000006067890 */ /* 0x000fc8000fffe1ff */
[----:B------:R-:W-:Y:S02]  /*05f0*/  USHF.L.U32 UR7, UR6, 0xb, URZ ;  /* 0x0000000b06077899 */ /* 0x000fe400080006ff */
[----:B------:R-:W-:Y:S02]  /*0600*/  USHF.L.U32 UR6, UR6, 0x1, URZ ;  /* 0x0000000106067899 */ /* 0x000fe400080006ff */
[----:B-1----:R-:W-:Y:S01]  /*0610*/  ULEA UR4, UR4, UR5, 0x18 ;  /* 0x0000000504047291 */ /* 0x002fe2000f8ec0ff */
[----:B------:R-:W1:Y:S11]  /*0620*/  FENCE.VIEW.ASYNC.S ;  /* 0x00000000000073c6 */ /* 0x000e760000000000 */
[----:B-1----:R1:W3:Y:S01]  /*0630*/  SYNCS.EXCH.64 URZ, [UR4], UR8 ;  /* 0x0000000804ff75b2 */ /* 0x0022e20008000100 */
[----:B------:R1:W4:Y:S01]  /*0640*/  SYNCS.EXCH.64 URZ, [UR4+0x110], UR6 ;  /* 0x0001100604ff75b2 */ /* 0x0003220008000100 */
[----:B------:R1:W1:Y:S01]  /*0650*/  SYNCS.EXCH.64 URZ, [UR4+0x8], UR8 ;  /* 0x0000080804ff75b2 */ /* 0x0002620008000100 */
        /* <DEDUP_REMOVED lines=65> */
[----:B---34-:R-:W-:Y:S01]  /*0a70*/  NOP ;  /* 0x0000000000007918 */ /* 0x018fe20000000000 */
.L_x_10:
[----:B-1----:R-:W-:Y:S05]  /*0a80*/  BSYNC.RECONVERGENT B0 ;  /* 0x0000000000007941 */ /* 0x002fea0003800200 */
.L_x_9:
[----:B------:R-:W1:Y:S01]  /*0a90*/  SHFL.IDX PT, R2, R85, RZ, 0x1f ;  /* 0x00001fff55027589 */ /* 0x000e6200000e0000 */
[----:B------:R-:W-:Y:S01]  /*0aa0*/  NOP ;  /* 0x0000000000007918 */ /* 0x000fe20000000000 */
[----:B-1----:R-:W-:-:S13]  /*0ab0*/  ISETP.NE.AND P0, PT, R2, 0x1, PT ;  /* 0x000000010200780c */ /* 0x002fda0003f05270 */
[----:B------:R-:W-:Y:S05]  /*0ac0*/  @P0 BRA `(.L_x_11) ;  /* 0x0000000000480947 */ /* 0x000fea0003800000 */
        /* <DEDUP_REMOVED lines=9> */
[----:B------:R-:W-:Y:S01]  /*0b60*/  USHF.L.U32 UR6, UR6, 0x1, URZ ;  /* 0x0000000106067899 */ /* 0x000fe200080006ff */
[----:B------:R-:W-:Y:S01]  /*0b70*/  ELECT P0, URZ, PT ;  /* 0x0000000000ff782f */ /* 0x000fe20003800000 */
[----:B-1----:R-:W-:Y:S01]  /*0b80*/  ULEA UR4, UR4, UR5, 0x18 ;  /* 0x0000000504047291 */ /* 0x002fe2000f8ec0ff */
[----:B------:R-:W1:Y:S11]  /*0b90*/  FENCE.VIEW.ASYNC.S ;  /* 0x00000000000073c6 */ /* 0x000e760000000000 */
[----:B-1----:R1:W3:Y:S01]  /*0ba0*/  SYNCS.EXCH.64 URZ, [UR4+0x220], UR8 ;  /* 0x0002200804ff75b2 */ /* 0x0022e20008000100 */
[----:B------:R1:W4:Y:S01]  /*0bb0*/  SYNCS.EXCH.64 URZ, [UR4+0x230], UR6 ;  /* 0x0002300604ff75b2 */ /* 0x0003220008000100 */
[----:B------:R1:W1:Y:S01]  /*0bc0*/  SYNCS.EXCH.64 URZ, [UR4+0x228], UR8 ;  /* 0x0002280804ff75b2 */ /* 0x0002620008000100 */
[----:B------:R1:W1:Y:S01]  /*0bd0*/  SYNCS.EXCH.64 URZ, [UR4+0x238], UR6 ;  /* 0x0002380604ff75b2 */ /* 0x0002620008000100 */
[----:B------:R-:W-:Y:S01]  /*0be0*/  NOP ;  /* 0x0000000000007918 */ /* 0x000fe20000000000 */
.L_x_11:
[----:B------:R-:W2:Y:S01]  /*0bf0*/  SHFL.IDX PT, R2, R85, RZ, 0x1f ;  /* 0x00001fff55027589 */ /* 0x000ea200000e0000 */
[----:B------:R-:W-:Y:S01]  /*0c00*/  NOP ;  /* 0x0000000000007918 */ /* 0x000fe20000000000 */
[----:B--2---:R-:W-:-:S13]  /*0c10*/  ISETP.NE.AND P0, PT, R2, 0x3, PT ;  /* 0x000000030200780c */ /* 0x004fda0003f05270 */
[----:B------:R-:W-:Y:S05]  /*0c20*/  @P0 BRA `(.L_x_12) ;  /* 0x0000000000300947 */ /* 0x000fea0003800000 */
[----:B-1----:R-:W1:Y:S01]  /*0c30*/  S2UR UR6, SR_CgaCtaId ;  /* 0x00000000000679c3 */ /* 0x002e620000008800 */
[----:B------:R-:W-:Y:S01]  /*0c40*/  UMOV UR4, 0x400 ;  /* 0x0000040000047882 */ /* 0x000fe20000000000 */
[----:B------:R-:W-:Y:S01]  /*0c50*/  UMOV UR5, 0x20 ;  /* 0x0000002000057882 */ /* 0x000fe20000000000 */
[----:B------:R-:W-:Y:S01]  /*0c60*/  ELECT P0, URZ, PT ;  /* 0x0000000000ff782f */ /* 0x000fe20003800000 */
[----:B-1----:R-:W-:Y:S02]  /*0c70*/  ULEA UR6, UR6, UR4, 0x18 ;  /* 0x0000000406067291 */ /* 0x002fe4000f8ec0ff */
[----:B------:R-:W-:-:S04]  /*0c80*/  UIADD3 UR4, UPT, UPT, -UR5, 0x100000, URZ ;  /* 0x0010000005047890 */ /* 0x000fc8000fffe1ff */
[----:B------:R-:W-:Y:S02]  /*0c90*/  USHF.L.U32 UR5, UR4, 0xb, URZ ;  /* 0x0000000b04057899 */ /* 0x000fe400080006ff */
[----:B------:R-:W-:Y:S01]  /*0ca0*/  USHF.L.U32 UR4, UR4, 0x1, URZ ;  /* 0x0000000104047899 */ /* 0x000fe200080006ff */
[----:B------:R-:W1:Y:S11]  /*0cb0*/  FENCE.VIEW.ASYNC.S ;  /* 0x00000000000073c6 */ /* 0x000e760000000000 */
[----:B-1----:R2:W1:Y:S01]  /*0cc0*/  SYNCS.EXCH.64 URZ, [UR6+0x240], UR4 ;  /* 0x0002400406ff75b2 */ /* 0x0024620008000100 */
[----:B------:R2:W1:Y:S02]  /*0cd0*/  SYNCS.EXCH.64 URZ, [UR6+0x248], UR4 ;  /* 0x0002480406ff75b2 */ /* 0x0004640008000100 */
[----:B--2---:R-:W-:Y:S01]  /*0ce0*/  NOP ;  /* 0x0000000000007918 */ /* 0x004fe20000000000 */
.L_x_12:
[----:B------:R-:W2:Y:S01]  /*0cf0*/  SHFL.IDX PT, R2, R85, RZ, 0x1f ;  /* 0x00001fff55027589 */ /* 0x000ea200000e0000 */
[----:B------:R-:W-:Y:S01]  /*0d00*/  NOP ;  /* 0x0000000000007918 */ /* 0x000fe20000000000 */
[----:B--2---:R-:W-:-:S13]  /*0d10*/  ISETP.NE.AND P0, PT, R2, 0x4, PT ;  /* 0x000000040200780c */ /* 0x004fda0003f05270 */
[----:B------:R-:W-:Y:S05]  /*0d20*/  @P0 BRA `(.L_x_13) ;  /* 0x00000000004c0947 */ /* 0x000fea0003800000 */
[----:B-1----:R-:W1:Y:S01]  /*0d30*/  S2UR UR6, SR_CgaCtaId ;  /* 0x00000000000679c3 */ /* 0x002e620000008800 */
[----:B------:R-:W-:Y:S01]  /*0d40*/  UMOV UR4, 0x3a0 ;  /* 0x000003a000047882 */ /* 0x000fe20000000000 */
[----:B------:R-:W-:Y:S01]  /*0d50*/  UMOV UR5, 0x400 ;  /* 0x0000040000057882 */ /* 0x000fe20000000000 */
[----:B------:R-:W-:Y:S01]  /*0d60*/  USEL UR4, UR4, 0x320, UP3 ;  /* 0x0000032004047887 */ /* 0x000fe20009800000 */
[----:B------:R-:W-:Y:S01]  /*0d70*/  UMOV UR8, 0x1 ;  /* 0x0000000100087882 */ /* 0x000fe20000000000 */
[----:B------:R-:W-:Y:S01]  /*0d80*/  ELECT P0, URZ, PT ;  /* 0x0000000000ff782f */ /* 0x000fe20003800000 */
[----:B------:R-:W-:-:S04]  /*0d90*/  UIADD3 UR8, UPT, UPT, -UR8, 0x100000, URZ ;  /* 0x0010000008087890 */ /* 0x000fc8000fffe1ff */
[----:B------:R-:W-:Y:S02]  /*0da0*/  USHF.L.U32 UR9, UR8, 0xb, URZ ;  /* 0x0000000b08097899 */ /* 0x000fe400080006ff */
[----:B------:R-:W-:Y:S02]  /*0db0*/  USHF.L.U32 UR8, UR8, 0x1, URZ ;  /* 0x0000000108087899 */ /* 0x000fe400080006ff */
[----:B-1----:R-:W-:Y:S02]  /*0dc0*/  ULEA UR6, UR6, UR5, 0x18 ;  /* 0x0000000506067291 */ /* 0x002fe4000f8ec0ff */
[----:B------:R-:W-:-:S04]  /*0dd0*/  UIADD3 UR4, UPT, UPT, -UR4, 0x100000, URZ ;  /* 0x0010000004047890 */ /* 0x000fc8000fffe1ff */
[----:B------:R-:W-:Y:S02]  /*0de0*/  USHF.L.U32 UR5, UR4, 0xb, URZ ;  /* 0x0000000b04057899 */ /* 0x000fe400080006ff */
[----:B------:R-:W-:Y:S01]  /*0df0*/  USHF.L.U32 UR4, UR4, 0x1, URZ ;  /* 0x0000000104047899 */ /* 0x000fe200080006ff */
[----:B------:R-:W1:Y:S03]  /*0e00*/  FENCE.VIEW.ASYNC.S ;  /* 0x00000000000073c6 */ /* 0x000e660000000000 */
[----:B-1----:R2:W1:Y:S08]  /*0e10*/  SYNCS.EXCH.64 URZ, [UR6+0x250], UR8 ;  /* 0x0002500806ff75b2 */ /* 0x0024700008000100 */
[----:B------:R2:W1:Y:S01]  /*0e20*/  SYNCS.EXCH.64 URZ, [UR6+0x260], UR4 ;  /* 0x0002600406ff75b2 */ /* 0x0004620008000100 */
[----:B------:R2:W1:Y:S01]  /*0e30*/  SYNCS.EXCH.64 URZ, [UR6+0x258], UR8 ;  /* 0x0002580806ff75b2 */ /* 0x0004620008000100 */
[----:B------:R2:W1:Y:S02]  /*0e40*/  SYNCS.EXCH.64 URZ, [UR6+0x268], UR4 ;  /* 0x0002680406ff75b2 */ /* 0x0004640008000100 */
[----:B--2---:R-:W-:Y:S01]  /*0e50*/  NOP ;  /* 0x0000000000007918 */ /* 0x004fe20000000000 */
.L_x_13:
[----:B------:R-:W2:Y:S01]  /*0e60*/  SHFL.IDX PT, R2, R85, RZ, 0x1f ;  /* 0x00001fff55027589 */ /* 0x000ea200000e0000 */
[----:B------:R-:W-:Y:S01]  /*0e70*/  NOP ;  /* 0x0000000000007918 */ /* 0x000fe20000000000 */
[----:B--2---:R-:W-:-:S13]  /*0e80*/  ISETP.NE.AND P0, PT, R2, 0x5, PT ;  /* 0x000000050200780c */ /* 0x004fda0003f05270 */
[----:B------:R-:W-:Y:S05]  /*0e90*/  @P0 BRA `(.L_x_14) ;  /* 0x0000000000580947 */ /* 0x000fea0003800000 */
[----:B-1----:R-:W1:Y:S01]  /*0ea0*/  S2UR UR4, SR_CgaCtaId ;  /* 0x00000000000479c3 */ /* 0x002e620000008800 */
        /* <DEDUP_REMOVED lines=12> */
[----:B-1----:R2:W1:Y:S01]  /*0f70*/  SYNCS.EXCH.64 URZ, [UR4+0x270], UR8 ;  /* 0x0002700804ff75b2 */ /* 0x0024620008000100 */
[----:B------:R2:W1:Y:S01]  /*0f80*/  SYNCS.EXCH.64 URZ, [UR4+0x290], UR6 ;  /* 0x0002900604ff75b2 */ /* 0x0004620008000100 */
[----:B------:R2:W1:Y:S01]  /*0f90*/  SYNCS.EXCH.64 URZ, [UR4+0x278], UR8 ;  /* 0x0002780804ff75b2 */ /* 0x0004620008000100 */
[----:B------:R2:W1:Y:S01]  /*0fa0*/  SYNCS.EXCH.64 URZ, [UR4+0x298], UR6 ;  /* 0x0002980604ff75b2 */ /* 0x0004620008000100 */
[----:B------:R2:W1:Y:S01]  /*0fb0*/  SYNCS.EXCH.64 URZ, [UR4+0x280], UR8 ;  /* 0x0002800804ff75b2 */ /* 0x0004620008000100 */
[----:B------:R2:W1:Y:S01]  /*0fc0*/  SYNCS.EXCH.64 URZ, [UR4+0x2a0], UR6 ;  /* 0x0002a00604ff75b2 */ /* 0x0004620008000100 */
[----:B------:R2:W1:Y:S01]  /*0fd0*/  SYNCS.EXCH.64 URZ, [UR4+0x288], UR8 ;  /* 0x0002880804ff75b2 */ /* 0x0004620008000100 */
[----:B------:R2:W1:Y:S02]  /*0fe0*/  SYNCS.EXCH.64 URZ, [UR4+0x2a8], UR6 ;  /* 0x0002a80604ff75b2 */ /* 0x0004640008000100 */
[----:B--2---:R-:W-:Y:S01]  /*0ff0*/  NOP ;  /* 0x0000000000007918 */ /* 0x004fe20000000000 */
.L_x_14:
[----:B------:R-:W2:Y:S01]  /*1000*/  SHFL.IDX PT, R2, R85, RZ, 0x1f ;  /* 0x00001fff55027589 */ /* 0x000ea200000e0000 */
[----:B------:R-:W-:Y:S01]  /*1010*/  NOP ;  /* 0x0000000000007918 */ /* 0x000fe20000000000 */
[----:B--2---:R-:W-:-:S13]  /*1020*/  ISETP.NE.AND P0, PT, R2, 0x3, PT ;  /* 0x000000030200780c */ /* 0x004fda0003f05270 */
[----:B------:R-:W-:Y:S05]  /*1030*/  @P0 BRA `(.L_x_15) ;  /* 0x0000000000380947 */ /* 0x000fea0003800000 */
[----:B------:R-:W2:Y:S01]  /*1040*/  S2UR UR5, SR_CgaCtaId ;  /* 0x00000000000579c3 */ /* 0x000ea20000008800 */
[----:B-1----:R-:W-:Y:S01]  /*1050*/  UMOV UR4, 0x400 ;  /* 0x0000040000047882 */ /* 0x002fe20000000000 */
[----:B------:R-:W-:Y:S01]  /*1060*/  UMOV UR6, 0x20 ;  /* 0x0000002000067882 */ /* 0x000fe20000000000 */
[----:B------:R-:W-:Y:S01]  /*1070*/  ELECT P0, URZ, PT ;  /* 0x0000000000ff782f */ /* 0x000fe20003800000 */
[----:B------:R-:W-:-:S04]  /*1080*/  UIADD3 UR6, UPT, UPT, -UR6, 0x100000, URZ ;  /* 0x0010000006067890 */ /* 0x000fc8000fffe1ff */
[----:B------:R-:W-:Y:S02]  /*1090*/  USHF.L.U32 UR7, UR6, 0xb, URZ ;  /* 0x0000000b06077899 */ /* 0x000fe400080006ff */
[----:B------:R-:W-:Y:S02]  /*10a0*/  USHF.L.U32 UR6, UR6, 0x1, URZ ;  /* 0x0000000106067899 */ /* 0x000fe400080006ff */
[----:B--2---:R-:W-:Y:S01]  /*10b0*/  ULEA UR4, UR5, UR4, 0x18 ;  /* 0x0000000405047291 */ /* 0x004fe2000f8ec0ff */
[----:B------:R-:W1:Y:S11]  /*10c0*/  FENCE.VIEW.ASYNC.S ;  /* 0x00000000000073c6 */ /* 0x000e760000000000 */
[----:B-1----:R2:W1:Y:S01]  /*10d0*/  SYNCS.EXCH.64 URZ, [UR4+0x2b0], UR6 ;  /* 0x0002b00604ff75b2 */ /* 0x0024620008000100 */
[----:B------:R2:W1:Y:S01]  /*10e0*/  SYNCS.EXCH.64 URZ, [UR4+0x2c0], UR6 ;  /* 0x0002c00604ff75b2 */ /* 0x0004620008000100 */
[----:B------:R2:W1:Y:S01]  /*10f0*/  SYNCS.EXCH.64 URZ, [UR4+0x2b8], UR6 ;  /* 0x0002b80604ff75b2 */ /* 0x0004620008000100 */
[----:B------:R2:W1:Y:S02]  /*1100*/  SYNCS.EXCH.64 URZ, [UR4+0x2c8], UR6 ;  /* 0x0002c80604ff75b2 */ /* 0x0004640008000100 */
[----:B--2---:R-:W-:Y:S01]  /*1110*/  NOP ;  /* 0x0000000000007918 */ /* 0x004fe20000000000 */
.L_x_15:
[----:B-1----:R-:W1:Y:S01]  /*1120*/  LDCU UR4, c[0x0][0x36c] ;  /* 0x00006d80ff0477ac */ /* 0x002e620008000800 */
[----:B------:R-:W-:Y:S01]  /*1130*/  ISETP.NE.OR P3, PT, R0, 0x2, !P3 ;  /* 0x000000020000780c */ /* 0x000fe20005f65670 */
[----:B------:R-:W-:Y:S01]  /*1140*/  NOP ;  /* 0x0000000000007918 */ /* 0x000fe20000000000 */
[----:B------:R-:W-:Y:S01]  /*1150*/  LOP3.LUT R0, R93, 0x1f, RZ, 0xc0, !PT ;  /* 0x0000001f5d007812 */ /* 0x000fe200078ec0ff */
[----:B------:R-:W-:Y:S02]  /*1160*/  UISETP.NE.AND UP4, UPT, UR17, URZ, UPT ;  /* 0x000000ff1100728c */ /* 0x000fe4000bf85270 */
[----:B-1----:R-:W-:-:S09]  /*1170*/  UISETP.EQ.U32.AND UP5, UPT, UR4, 0x1, UPT ;  /* 0x000000010400788c */ /* 0x002fd2000bfa2070 */
[----:B------:R-:W-:Y:S05]  /*1180*/  BRA.U !UP5, `(.L_x_16) ;  /* 0x000000010d087547 */ /* 0x000fea000b800000 */
[----:B---34-:R-:W-:Y:S01]  /*1190*/  UCGABAR_ARV ;  /* 0x00000000000079c7 */ /* 0x018fe20008000000 */
[----:B------:R-:W-:Y:S05]  /*11a0*/  BRA `(.L_x_17) ;  /* 0x0000000000047947 */ /* 0x000fea0003800000 */
.L_x_16:
[----:B---34-:R-:W-:Y:S01]  /*11b0*/  NOP ;  /* 0x0000000000007918 */ /* 0x018fe20000000000 */
.L_x_17:
[----:B------:R-:W1:Y:S01]  /*11c0*/  S2UR UR7, SR_CTAID.X ;  /* 0x00000000000779c3 */ /* 0x000e620000002500 */
[----:B------:R-:W-:-:S05]  /*11d0*/  CS2R.32 R3, SR_CgaSize ;  /* 0x0000000000037805 */ /* 0x000fca0000008a00 */
[----:B------:R-:W-:-:S05]  /*11e0*/  IMAD R3, R3, -0xa0, RZ ;  /* 0xffffff6003037824 */ /* 0x000fca00078e02ff */
[----:B------:R-:W-:-:S14]  /*11f0*/  R2UR UR5, R3 ;  /* 0x00000000030572ca */ /* 0x000fdc00000e0000 */
[----:B------:R-:W2:Y:S01]  /*1200*/  LDCU UR5, c[0x0][UR5+0x2b0] ;  /* 0x00005600050577ac */ /* 0x000ea20008000800 */
[----:B------:R-:W-:-:S05]  /*1210*/  CS2R.32 R3, SR_CgaSize ;  /* 0x0000000000037805 */ /* 0x000fca0000008a00 */
[----:B------:R-:W-:-:S05]  /*1220*/  IMAD R3, R3, -0xa0, RZ ;  /* 0xffffff6003037824 */ /* 0x000fca00078e02ff */
[----:B------:R-:W-:-:S14]  /*1230*/  R2UR UR4, R3 ;  /* 0x00000000030472ca */ /* 0x000fdc00000e0000 */
[----:B------:R-:W3:Y:S01]  /*1240*/  LDCU UR4, c[0x0][UR4+0x2b4] ;  /* 0x00005680040477ac */ /* 0x000ee20008000800 */
[----:B------:R-:W4:Y:S01]  /*1250*/  S2UR UR8, SR_CTAID.Y ;  /* 0x00000000000879c3 */ /* 0x000f220000002600 */
[----:B------:R-:W3:Y:S01]  /*1260*/  LDCU UR21, c[0x0][0xb24] ;  /* 0x00016480ff1577ac */ /* 0x000ee20008000800 */
[----:B------:R-:W-:-:S05]  /*1270*/  CS2R.32 R3, SR_CgaSize ;  /* 0x0000000000037805 */ /* 0x000fca0000008a00 */
[----:B------:R-:W-:-:S05]  /*1280*/  IMAD R3, R3, -0xa0, RZ ;  /* 0xffffff6003037824 */ /* 0x000fca00078e02ff */
[----:B------:R-:W-:-:S14]  /*1290*/  R2UR UR62, R3 ;  /* 0x00000000033e72ca */ /* 0x000fdc00000e0000 */
[----:B------:R-:W4:Y:S01]  /*12a0*/  LDCU UR62, c[0x0][UR62+0x2a0] ;  /* 0x000054003e3e77ac */ /* 0x000f220008000800 */
[----:B------:R-:W4:Y:S01]  /*12b0*/  S2UR UR9, SR_CgaCtaId ;  /* 0x00000000000979c3 */ /* 0x000f220000008800 */
[----:B------:R-:W-:-:S05]  /*12c0*/  CS2R.32 R3, SR_CgaSize ;  /* 0x0000000000037805 */ /* 0x000fca0000008a00 */
[----:B------:R-:W-:-:S05]  /*12d0*/  IMAD R3, R3, -0xa0, RZ ;  /* 0xffffff6003037824 */ /* 0x000fca00078e02ff */
[----:B------:R-:W-:-:S14]  /*12e0*/  R2UR UR59, R3 ;  /* 0x00000000033b72ca */ /* 0x000fdc00000e0000 */
[----:B------:R-:W4:Y:S01]  /*12f0*/  LDCU UR59, c[0x0][UR59+0x2a4] ;  /* 0x000054803b3b77ac */ /* 0x000f220008000800 */
[----:B------:R-:W4:Y:S01]  /*1300*/  LDCU UR42, c[0x0][0xb24] ;  /* 0x00016480ff2a77ac */ /* 0x000f220008000800 */
[----:B-1----:R-:W-:Y:S01]  /*1310*/  I2FP.F32.U32 R3, UR7 ;  /* 0x0000000700037c45 */ /* 0x002fe20008201000 */
[----:B------:R-:W1:Y:S01]  /*1320*/  S2UR UR36, SR_CTAID.Z ;  /* 0x00000000002479c3 */ /* 0x000e620000002700 */
[----:B------:R-:W1:Y:S03]  /*1330*/  LDCU UR27, c[0x0][0xb30] ;  /* 0x00016600ff1b77ac */ /* 0x000e660008000800 */
[----:B--2---:R-:W-:Y:S01]  /*1340*/  FMUL R3, R3, UR5 ;  /* 0x0000000503037c20 */ /* 0x004fe20008400000 */
[----:B---3--:R-:W-:Y:S01]  /*1350*/  UISETP.GE.AND UP2, UPT, UR21, 0x1, UPT ;  /* 0x000000011500788c */ /* 0x008fe2000bf46270 */
[----:B----4-:R-:W-:Y:S01]  /*1360*/  I2FP.F32.U32 R2, UR8 ;  /* 0x0000000800027c45 */ /* 0x010fe20008201000 */
[----:B------:R-:W-:Y:S01]  /*1370*/  UMOV UR16, UR7 ;  /* 0x0000000700107c82 */ /* 0x000fe20008000000 */
[----:B------:R-:W-:-:S02]  /*1380*/  UMOV UR20, UR8 ;  /* 0x0000000800147c82 */ /* 0x000fc40008000000 */
[----:B------:R-:W2:Y:S01]  /*1390*/  F2I.U32.TRUNC.NTZ R3, R3 ;  /* 0x0000000300037305 */ /* 0x000ea2000020f000 */
[----:B------:R-:W-:Y:S01]  /*13a0*/  FMUL R2, R2, UR4 ;  /* 0x0000000402027c20 */ /* 0x000fe20008400000 */
[----:B------:R-:W-:-:S06]  /*13b0*/  USHF.L.U32 UR28, UR9, 0x9, URZ ;  /* 0x00000009091c7899 */ /* 0x000fcc00080006ff */
[----:B------:R-:W3:Y:S01]  /*13c0*/  F2I.U32.TRUNC.NTZ R2, R2 ;  /* 0x0000000200027305 */ /* 0x000ee2000020f000 */
[----:B--2---:R-:W-:Y:S02]  /*13d0*/  R2UR UR4, R3 ;  /* 0x00000000030472ca */ /* 0x004fe400000e0000 */
[----:B---3--:R-:W-:Y:S02]  /*13e0*/  R2UR UR6, R2 ;  /* 0x00000000020672ca */ /* 0x008fe400000e0000 */
[----:B------:R-:W-:-:S09]  /*13f0*/  PRMT R2, RZ, 0x7610, R2 ;  /* 0x00007610ff027816 */ /* 0x000fd20000000002 */
[----:B------:R-:W-:-:S04]  /*1400*/  UIADD3 UR5, UPT, UPT, -UR4, URZ, URZ ;  /* 0x000000ff04057290 */ /* 0x000fc8000fffe1ff */
[----:B------:R-:W-:Y:S02]  /*1410*/  UIMAD UR62, UR62, UR5, UR7 ;  /* 0x000000053e3e72a4 */ /* 0x000fe4000f8e0207 */
[----:B------:R-:W-:-:S04]  /*1420*/  UIADD3 UR4, UPT, UPT, -UR6, URZ, URZ ;  /* 0x000000ff06047290 */ /* 0x000fc8000fffe1ff */
[----:B------:R-:W-:Y:S01]  /*1430*/  UIMAD UR59, UR59, UR4, UR8 ;  /* 0x000000043b3b72a4 */ /* 0x000fe2000f8e0208 */
[----:B-1----:R-:W-:Y:S11]  /*1440*/  BRA.U UP4, `(.L_x_18) ;  /* 0x0000000104407547 */ /* 0x002ff6000b800000 */
[----:B------:R-:W-:Y:S02]  /*1450*/  UISETP.NE.AND UP0, UPT, UR59, URZ, UPT ;  /* 0x000000ff3b00728c */ /* 0x000fe4000bf05270 */
[----:B------:R-:W-:Y:S02]  /*1460*/  UISETP.NE.AND UP1, UPT, UR59, 0x1, UPT ;  /* 0x000000013b00788c */ /* 0x000fe4000bf25270 */
[----:B------:R-:W-:Y:S02]  /*1470*/  UISETP.EQ.OR UP0, UPT, UR62, URZ, !UP0 ;  /* 0x000000ff3e00728c */ /* 0x000fe4000c702670 */
[----:B------:R-:W-:Y:S02]  /*1480*/  USEL UR5, URZ, 0x2, UP1 ;  /* 0x00000002ff057887 */ /* 0x000fe40008800000 */
[----:B------:R-:W-:Y:S02]  /*1490*/  USEL UR8, URZ, 0x1, !UP0 ;  /* 0x00000001ff087887 */ /* 0x000fe4000c000000 */
[----:B------:R-:W-:-:S02]  /*14a0*/  UISETP.NE.AND UP0, UPT, UR59, 0x2, UPT ;  /* 0x000000023b00788c */ /* 0x000fc4000bf05270 */
[----:B------:R-:W-:Y:S02]  /*14b0*/  UISETP.NE.AND UP1, UPT, UR59, 0x3, UPT ;  /* 0x000000033b00788c */ /* 0x000fe4000bf25270 */
[----:B------:R-:W-:Y:S02]  /*14c0*/  USEL UR4, URZ, 0x4, UP0 ;  /* 0x00000004ff047887 */ /* 0x000fe40008000000 */
[----:B------:R-:W-:Y:S02]  /*14d0*/  UISETP.NE.AND UP0, UPT, UR62, URZ, UPT ;  /* 0x000000ff3e00728c */ /* 0x000fe4000bf05270 */
[----:B------:R-:W-:Y:S02]  /*14e0*/  USEL UR6, URZ, 0x8, UP1 ;  /* 0x00000008ff067887 */ /* 0x000fe40008800000 */
[----:B------:R-:W-:Y:S02]  /*14f0*/  USEL UR7, UR5, 0x2, UP0 ;  /* 0x0000000205077887 */ /* 0x000fe40008000000 */
[----:B------:R-:W-:-:S02]  /*1500*/  USEL UR4, UR4, 0x4, UP0 ;  /* 0x0000000404047887 */ /* 0x000fc40008000000 */
[----:B------:R-:W-:Y:S02]  /*1510*/  USEL UR5, UR6, 0x8, UP0 ;  /* 0x0000000806057887 */ /* 0x000fe40008000000 */
[----:B------:R-:W-:-:S04]  /*1520*/  UIADD3 UR4, UPT, UPT, UR4, UR7, UR8 ;  /* 0x0000000704047290 */ /* 0x000fc8000fffe008 */
[----:B------:R-:W-:-:S06]  /*1530*/  UIADD3 UR4, UPT, UPT, UR4, UR5, URZ ;  /* 0x0000000504047290 */ /* 0x000fcc000fffe0ff */
[----:B------:R-:W-:Y:S02]  /*1540*/  MOV R2, UR4 ;  /* 0x0000000400027c02 */ /* 0x000fe40008000f00 */
.L_x_18:
[----:B------:R-:W-:Y:S05]  /*1550*/  BRA.U !UP2, `(.L_x_19) ;  /* 0x000000010ad47547 */ /* 0x000fea000b800000 */
[----:B------:R-:W1:Y:S01]  /*1560*/  LDCU.128 UR12, c[0x0][0xb10] ;  /* 0x00016200ff0c77ac */ /* 0x000e620008000c00 */
[----:B------:R-:W2:Y:S01]  /*1570*/  LDCU UR6, c[0x0][0x370] ;  /* 0x00006e00ff0677ac */ /* 0x000ea20008000800 */
[----:B------:R-:W3:Y:S01]  /*1580*/  LDCU UR5, c[0x0][0x374] ;  /* 0x00006e80ff0577ac */ /* 0x000ee20008000800 */
[----:B------:R-:W4:Y:S01]  /*1590*/  LDCU UR26, c[0x0][0xb0c] ;  /* 0x00016180ff1a77ac */ /* 0x000f220008000800 */
[----:B------:R-:W4:Y:S01]  /*15a0*/  LDCU UR4, c[0x0][0xb20] ;  /* 0x00016400ff0477ac */ /* 0x000f220008000800 */
[----:B------:R-:W4:Y:S01]  /*15b0*/  LDCU.64 UR8, c[0x0][0xb28] ;  /* 0x00016500ff0877ac */ /* 0x000f220008000a00 */
[----:B-1----:R-:W-:Y:S02]  /*15c0*/  UISETP.NE.AND UP0, UPT, UR14, 0x1, UPT ;  /* 0x000000010e00788c */ /* 0x002fe4000bf05270 */
[----:B---3--:R-:W-:Y:S02]  /*15d0*/  UIMAD.WIDE.U32 UR10, UR5, UR15, URZ ;  /* 0x0000000f050a72a5 */ /* 0x008fe4000f8e00ff */
[----:B--2---:R-:W-:-:S02]  /*15e0*/  UIMAD.WIDE.U32 UR22, UR6, UR12, URZ ;  /* 0x0000000c061672a5 */ /* 0x004fc4000f8e00ff */
[----:B----4-:R-:W-:Y:S02]  /*15f0*/  UISETP.NE.AND UP1, UPT, UR26, 0x1, UPT ;  /* 0x000000011a00788c */ /* 0x010fe4000bf25270 */
[----:B------:R-:W-:Y:S01]  /*1600*/  UISETP.NE.AND UP2, UPT, UR21, 0x1, UPT ;  /* 0x000000011500788c */ /* 0x000fe2000bf45270 */
[----:B------:R-:W-:Y:S02]  /*1610*/  UMOV UR10, UR11 ;  /* 0x0000000b000a7c82 */ /* 0x000fe40008000000 */
[----:B------:R-:W-:Y:S01]  /*1620*/  UMOV UR22, UR23 ;  /* 0x0000001700167c82 */ /* 0x000fe20008000000 */
[----:B------:R-:W-:Y:S02]  /*1630*/  @UP0 USHF.R.U32.HI UR5, URZ, UR4, UR10 ;  /* 0x00000004ff050299 */ /* 0x000fe4000801160a */
[----:B------:R-:W-:Y:S02]  /*1640*/  UIMAD.WIDE.U32 UR24, UR20, UR15, URZ ;  /* 0x0000000f141872a5 */ /* 0x000fe4000f8e00ff */
[----:B------:R-:W-:-:S02]  /*1650*/  UIMAD.WIDE.U32 UR10, UR5, UR8, URZ ;  /* 0x00000008050a72a5 */ /* 0x000fc4000f8e00ff */
[----:B------:R-:W-:Y:S02]  /*1660*/  @UP1 USHF.R.U32.HI UR6, URZ, UR13, UR22 ;  /* 0x0000000dff061299 */ /* 0x000fe40008011616 */
[----:B------:R-:W-:Y:S02]  /*1670*/  UIMAD.WIDE.U32 UR18, UR16, UR12, URZ ;  /* 0x0000000c101272a5 */ /* 0x000fe4000f8e00ff */
[----:B------:R-:W-:Y:S01]  /*1680*/  UIMAD.WIDE.U32 UR22, UR6, UR8, URZ ;  /* 0x00000008061672a5 */ /* 0x000fe2000f8e00ff */
[----:B------:R-:W-:Y:S01]  /*1690*/  UMOV UR24, UR25 ;  /* 0x0000001900187c82 */ /* 0x000fe20008000000 */
[----:B------:R-:W-:Y:S01]  /*16a0*/  UMOV UR10, UR11 ;  /* 0x0000000b000a7c82 */ /* 0x000fe20008000000 */
[----:B------:R-:W-:Y:S02]  /*16b0*/  USHF.R.U32.HI UR24, URZ, UR4, UR24 ;  /* 0x00000004ff187299 */ /* 0x000fe40008011618 */
[----:B------:R-:W-:Y:S02]  /*16c0*/  @UP2 USHF.R.U32.HI UR5, URZ, UR9, UR10 ;  /* 0x00000009ff052299 */ /* 0x000fe4000801160a */
[----:B------:R-:W-:Y:S01]  /*16d0*/  UMOV UR7, UR23 ;  /* 0x0000001700077c82 */ /* 0x000fe20008000000 */
[----:B------:R-:W-:Y:S01]  /*16e0*/  UMOV UR18, UR19 ;  /* 0x0000001300127c82 */ /* 0x000fe20008000000 */
[----:B------:R-:W-:-:S02]  /*16f0*/  @UP2 USHF.R.U32.HI UR6, URZ, UR9, UR7 ;  /* 0x00000009ff062299 */ /* 0x000fc40008011607 */
[----:B------:R-:W-:Y:S02]  /*1700*/  USHF.R.U32.HI UR13, URZ, UR13, UR18 ;  /* 0x0000000dff0d7299 */ /* 0x000fe40008011612 */
[----:B------:R-:W-:Y:S02]  /*1710*/  USEL UR4, UR20, UR24, !UP0 ;  /* 0x0000001814047287 */ /* 0x000fe4000c000000 */
[----:B------:R-:W-:Y:S02]  /*1720*/  UIMAD UR7, UR5, UR21, URZ ;  /* 0x00000015050772a4 */ /* 0x000fe4000f8e02ff */
[----:B------:R-:W-:Y:S02]  /*1730*/  USEL UR5, UR16, UR13, !UP1 ;  /* 0x0000000d10057287 */ /* 0x000fe4000c800000 */
[----:B------:R-:W-:Y:S02]  /*1740*/  UIMAD UR12, UR6, UR21, URZ ;  /* 0x00000015060c72a4 */ /* 0x000fe4000f8e02ff */
[----:B------:R-:W-:-:S02]  /*1750*/  UISETP.GE.AND UP0, UPT, UR4, UR7, UPT ;  /* 0x000000070400728c */ /* 0x000fc4000bf06270 */
[----:B------:R-:W-:Y:S02]  /*1760*/  UIMAD.WIDE.U32 UR10, UR4, UR8, URZ ;  /* 0x00000008040a72a5 */ /* 0x000fe4000f8e00ff */
[----:B------:R-:W-:Y:S02]  /*1770*/  UISETP.GE.OR UP0, UPT, UR5, UR12, UP0 ;  /* 0x0000000c0500728c */ /* 0x000fe40008706670 */
[----:B------:R-:W-:Y:S02]  /*1780*/  UIMAD.WIDE.U32 UR12, UR5, UR8, URZ ;  /* 0x00000008050c72a5 */ /* 0x000fe4000f8e00ff */
[----:B------:R-:W-:Y:S01]  /*1790*/  UIADD3 UR10, UPT, UPT, -UR4, URZ, URZ ;  /* 0x000000ff040a7290 */ /* 0x000fe2000fffe1ff */
[----:B------:R-:W-:Y:S01]  /*17a0*/  UMOV UR8, UR11 ;  /* 0x0000000b00087c82 */ /* 0x000fe20008000000 */
[----:B------:R-:W-:Y:S02]  /*17b0*/  UIADD3 UR11, UPT, UPT, -UR5, URZ, URZ ;  /* 0x000000ff050b7290 */ /* 0x000fe4000fffe1ff */
[----:B------:R-:W-:-:S03]  /*17c0*/  USHF.R.U32.HI UR8, URZ, UR9, UR8 ;  /* 0x00000009ff087299 */ /* 0x000fc60008011608 */
[----:B------:R-:W-:Y:S01]  /*17d0*/  @!UP0 UMOV UR7, UR13 ;  /* 0x0000000d00078c82 */ /* 0x000fe20008000000 */
[----:B------:R-:W-:Y:S02]  /*17e0*/  UIMAD UR20, UR14, UR10, UR20 ;  /* 0x0000000a0e1472a4 */ /* 0x000fe4000f8e0214 */
[----:B------:R-:W-:Y:S02]  /*17f0*/  USEL UR8, UR4, UR8, !UP2 ;  /* 0x0000000804087287 */ /* 0x000fe4000d000000 */
[----:B------:R-:W-:Y:S02]  /*1800*/  @!UP0 USHF.R.U32.HI UR7, URZ, UR9, UR7 ;  /* 0x00000009ff078299 */ /* 0x000fe40008011607 */
[----:B------:R-:W-:Y:S02]  /*1810*/  UIADD3 UR9, UPT, UPT, -UR8, URZ, URZ ;  /* 0x000000ff08097290 */ /* 0x000fe4000fffe1ff */
[----:B------:R-:W-:Y:S02]  /*1820*/  @!UP0 USEL UR7, UR5, UR7, !UP2 ;  /* 0x0000000705078287 */ /* 0x000fe4000d000000 */
[----:B------:R-:W-:-:S02]  /*1830*/  UIMAD UR9, UR21, UR9, UR4 ;  /* 0x00000009150972a4 */ /* 0x000fc4000f8e0204 */
[----:B------:R-:W-:Y:S02]  /*1840*/  @!UP0 UIADD3 UR8, UPT, UPT, UR8, -UR7, URZ ;  /* 0x8000000708088290 */ /* 0x000fe4000fffe0ff */
[----:B------:R-:W-:Y:S02]  /*1850*/  @!UP0 UIMAD UR6, UR9, UR6, UR7 ;  /* 0x00000006090682a4 */ /* 0x000fe4000f8e0207 */
[----:B------:R-:W-:Y:S02]  /*1860*/  @!UP0 UIMAD UR4, UR8, UR21, UR5 ;  /* 0x00000015080482a4 */ /* 0x000fe4000f8e0205 */
[----:B------:R-:W-:Y:S02]  /*1870*/  UIMAD UR16, UR26, UR11, UR16 ;  /* 0x0000000b1a1072a4 */ /* 0x000fe4000f8e0210 */
[----:B------:R-:W-:Y:S01]  /*1880*/  UIMAD UR20, UR4, UR14, UR20 ;  /* 0x0000000e041472a4 */ /* 0x000fe2000f8e0214 */
[----:B------:R-:W-:Y:S02]  /*1890*/  @!UP0 UMOV UR5, UR6 ;  /* 0x0000000600058c82 */ /* 0x000fe40008000000 */
[----:B------:R-:W-:-:S12]  /*18a0*/  UIMAD UR16, UR5, UR26, UR16 ;  /* 0x0000001a051072a4 */ /* 0x000fd8000f8e0210 */
.L_x_19:
[----:B------:R-:W-:Y:S02]  /*18b0*/  UISETP.NE.AND UP1, UPT, UR27, 0x1, UPT ;  /* 0x000000011b00788c */ /* 0x000fe4000bf25270 */
[----:B------:R-:W-:Y:S02]  /*18c0*/  UISETP.NE.AND UP0, UPT, UR17, 0x2, UPT ;  /* 0x000000021100788c */ /* 0x000fe4000bf05270 */
[----:B------:R-:W-:-:S05]  /*18d0*/  ULOP3.LUT UR28, UR28, 0x600, URZ, 0xc0, !UPT ;  /* 0x000006001c1c7892 */ /* 0x000fca000f8ec0ff */
[----:B------:R-:W-:Y:S07]  /*18e0*/  BRA.U UP1, `(.L_x_20) ;  /* 0x0000000101447547 */ /* 0x000fee000b800000 */
[----:B------:R-:W1:Y:S01]  /*18f0*/  LDCU.128 UR8, c[0x0][0xb10] ;  /* 0x00016200ff0877ac */ /* 0x000e620008000c00 */
[----:B------:R-:W2:Y:S01]  /*1900*/  LDCU UR12, c[0x0][0xb0c] ;  /* 0x00016180ff0c77ac */ /* 0x000ea20008000800 */
[----:B------:R-:W3:Y:S01]  /*1910*/  LDCU UR13, c[0x0][0xb20] ;  /* 0x00016400ff0d77ac */ /* 0x000ee20008000800 */
[----:B-1----:R-:W-:Y:S02]  /*1920*/  UIMAD.WIDE.U32 UR6, UR16, UR8, URZ ;  /* 0x00000008100672a5 */ /* 0x002fe4000f8e00ff */
[----:B------:R-:W-:Y:S02]  /*1930*/  UIMAD.WIDE.U32 UR4, UR20, UR11, URZ ;  /* 0x0000000b140472a5 */ /* 0x000fe4000f8e00ff */
[----:B--2---:R-:W-:Y:S02]  /*1940*/  UISETP.NE.AND UP2, UPT, UR12, 0x1, UPT ;  /* 0x000000010c00788c */ /* 0x004fe4000bf45270 */
[----:B------:R-:W-:Y:S01]  /*1950*/  UISETP.NE.AND UP1, UPT, UR10, 0x1, UPT ;  /* 0x000000010a00788c */ /* 0x000fe2000bf25270 */
[----:B------:R-:W-:-:S02]  /*1960*/  UMOV UR6, UR7 ;  /* 0x0000000700067c82 */ /* 0x000fc40008000000 */
[----:B------:R-:W-:Y:S01]  /*1970*/  UMOV UR4, UR5 ;  /* 0x0000000500047c82 */ /* 0x000fe20008000000 */
[----:B------:R-:W-:Y:S02]  /*1980*/  USHF.R.U32.HI UR6, URZ, UR9, UR6 ;  /* 0x00000009ff067299 */ /* 0x000fe40008011606 */
[----:B---3--:R-:W-:Y:S02]  /*1990*/  USHF.R.U32.HI UR4, URZ, UR13, UR4 ;  /* 0x0000000dff047299 */ /* 0x008fe40008011604 */
[----:B------:R-:W-:Y:S02]  /*19a0*/  USEL UR5, UR16, UR6, !UP2 ;  /* 0x0000000610057287 */ /* 0x000fe4000d000000 */
[----:B------:R-:W-:-:S04]  /*19b0*/  USEL UR4, UR20, UR4, !UP1 ;  /* 0x0000000414047287 */ /* 0x000fc8000c800000 */
[----:B------:R-:W-:Y:S02]  /*19c0*/  UIADD3 UR6, UPT, UPT, UR5, -UR4, URZ ;  /* 0x8000000405067290 */ /* 0x000fe4000fffe0ff */
[----:B------:R-:W-:Y:S02]  /*19d0*/  UIADD3 UR4, UPT, UPT, -UR5, UR4, URZ ;  /* 0x0000000405047290 */ /* 0x000fe4000fffe1ff */
[----:B------:R-:W-:Y:S02]  /*19e0*/  UIMAD UR20, UR6, UR10, UR20 ;  /* 0x0000000a061472a4 */ /* 0x000fe4000f8e0214 */
[----:B------:R-:W-:-:S12]  /*19f0*/  UIMAD UR16, UR4, UR12, UR16 ;  /* 0x0000000c041072a4 */ /* 0x000fd8000f8e0210 */
.L_x_20:
[----:B------:R-:W-:Y:S05]  /*1a00*/  BRA.U !UP5, `(.L_x_21) ;  /* 0x000000010d0c7547 */ /* 0x000fea000b800000 */
[----:B------:R-:W-:Y:S01]  /*1a10*/  UCGABAR_WAIT ;  /* 0x0000000000007dc7 */ /* 0x000fe20008000000 */
[----:B------:R-:W-:Y:S01]  /*1a20*/  CCTL.IVALL ;  /* 0x00000000ff00798f */ /* 0x000fe20002000000 */
[----:B------:R-:W-:Y:S05]  /*1a30*/  BRA `(.L_x_22) ;  /* 0x0000000000047947 */ /* 0x000fea0003800000 */
.L_x_21:
[----:B------:R-:W-:Y:S06]  /*1a40*/  BAR.SYNC.DEFER_BLOCKING 0x0 ;  /* 0x0000000000007b1d */ /* 0x000fec0000010000 */
.L_x_22:
[----:B------:R-:W-:Y:S05]  /*1a50*/  BRA.U UP0, `(.L_x_23) ;  /* 0x0000002100ec7547 */ /* 0x000fea000b800000 */
[----:B------:R-:W1:Y:S01]  /*1a60*/  LDCU UR6, c[0x0][0x38c] ;  /* 0x00007180ff0677ac */ /* 0x000e620008000800 */
[----:B------:R-:W2:Y:S01]  /*1a70*/  S2UR UR8, SR_CgaCtaId ;  /* 0x00000000000879c3 */ /* 0x000ea20000008800 */
[----:B------:R-:W-:Y:S01]  /*1a80*/  PLOP3.LUT P1, PT, PT, PT, UP3, 0x80, 0x8 ;  /* 0x000000000008781c */ /* 0x000fe20003f2f038 */
[----:B------:R-:W-:Y:S01]  /*1a90*/  IMAD.MOV.U32 R12, RZ, RZ, 0x1 ;  /* 0x00000001ff0c7424 */ /* 0x000fe200078e00ff */
[----:B------:R-:W-:Y:S01]  /*1aa0*/  UMOV UR7, 0x400 ;  /* 0x0000040000077882 */ /* 0x000fe20000000000 */
[----:B------:R-:W-:Y:S01]  /*1ab0*/  UISETP.NE.AND UP1, UPT, UR17, URZ, UPT ;  /* 0x000000ff1100728c */ /* 0x000fe2000bf25270 */
[----:B------:R-:W-:Y:S02]  /*1ac0*/  ISETP.EQ.OR P2, PT, R0, RZ, P3 ;  /* 0x000000ff0000720c */ /* 0x000fe40001f42670 */
[----:B------:R-:W-:Y:S02]  /*1ad0*/  CS2R R10, SRZ ;  /* 0x00000000000a7805 */ /* 0x000fe4000001ff00 */
[----:B------:R-:W-:Y:S01]  /*1ae0*/  PLOP3.LUT P1, PT, P1, PT, PT, 0x8, 0x80 ;  /* 0x000000000080781c */ /* 0x000fe20000f2e170 */
[----:B------:R-:W-:Y:S01]  /*1af0*/  IMAD.MOV.U32 R9, RZ, RZ, RZ ;  /* 0x000000ffff097224 */ /* 0x000fe200078e00ff */
[----:B------:R-:W3:Y:S01]  /*1b00*/  LDCU UR40, c[0x0][0x370] ;  /* 0x00006e00ff2877ac */ /* 0x000ee20008000800 */
[----:B------:R-:W-:Y:S01]  /*1b10*/  IMAD.MOV.U32 R8, RZ, RZ, 0x1 ;  /* 0x00000001ff087424 */ /* 0x000fe200078e00ff */
[----:B------:R-:W4:Y:S01]  /*1b20*/  LDCU.64 UR26, c[0x0][0x348] ;  /* 0x00006900ff1a77ac */ /* 0x000f220008000a00 */
[----:B-1----:R-:W-:-:S02]  /*1b30*/  UIADD3 UR5, UPT, UPT, UR6, 0x1f, URZ ;  /* 0x0000001f06057890 */ /* 0x002fc4000fffe0ff */
[----:B------:R-:W-:Y:S02]  /*1b40*/  USHF.R.U32.HI UR45, URZ, 0x5, UR28 ;  /* 0x00000005ff2d7899 */ /* 0x000fe4000801161c */
[----:B------:R-:W-:Y:S02]  /*1b50*/  USHF.R.S32.HI UR4, URZ, 0x1f, UR5 ;  /* 0x0000001fff047899 */ /* 0x000fe40008011405 */
[----:B------:R-:W-:Y:S02]  /*1b60*/  UIADD3 UR46, UPT, UPT, UR6, 0x3e, URZ ;  /* 0x0000003e062e7890 */ /* 0x000fe4000fffe0ff */
[----:B------:R-:W-:Y:S02]  /*1b70*/  ULEA.HI UR4, UR4, UR5, URZ, 0x5 ;  /* 0x0000000504047291 */ /* 0x000fe4000f8f28ff */
[----:B--2---:R-:W-:Y:S02]  /*1b80*/  ULEA UR7, UR8, UR7, 0x18 ;  /* 0x0000000708077291 */ /* 0x004fe4000f8ec0ff */
[----:B------:R-:W-:-:S02]  /*1b90*/  USHF.R.S32.HI UR43, URZ, 0x5, UR4 ;  /* 0x00000005ff2b7899 */ /* 0x000fc40008011404 */
[----:B------:R-:W-:Y:S02]  /*1ba0*/  UIADD3 UR4, UPT, UPT, UR6, -0x1, URZ ;  /* 0xffffffff06047890 */ /* 0x000fe4000fffe0ff */
[----:B------:R-:W-:Y:S02]  /*1bb0*/  UISETP.LT.U32.AND UP0, UPT, UR43, 0x22, UPT ;  /* 0x000000222b00788c */ /* 0x000fe4000bf01070 */
[----:B------:R-:W-:Y:S02]  /*1bc0*/  UISETP.GE.U32.AND UP2, UPT, UR4, -0x3f, UPT ;  /* 0xffffffc10400788c */ /* 0x000fe4000bf46070 */
[----:B------:R-:W-:Y:S01]  /*1bd0*/  USEL UR41, UR43, 0x22, UP0 ;  /* 0x000000222b297887 */ /* 0x000fe20008000000 */
[----:B------:R-:W1:Y:S03]  /*1be0*/  LDCU UR39, c[0x0][0x374] ;  /* 0x00006e80ff2777ac */ /* 0x000e660008000800 */
[----:B------:R-:W-:-:S02]  /*1bf0*/  UIADD3 UR21, UPT, UPT, UR41, -0x1, URZ ;  /* 0xffffffff29157890 */ /* 0x000fc4000fffe0ff */
[----:B------:R-:W-:-:S03]  /*1c00*/  USEL UR24, UR38, 0x2, UP1 ;  /* 0x0000000226187887 */ /* 0x000fc60008800000 */
[----:B------:R-:W-:Y:S02]  /*1c10*/  @UP2 UIADD3 UR21, UPT, UPT, UR41, URZ, URZ ;  /* 0x000000ff29152290 */ /* 0x000fe4000fffe0ff */
[----:B------:R-:W-:Y:S02]  /*1c20*/  UIADD3 UR29, UPT, UPT, UR7, 0x4600, UR28 ;  /* 0x00004600071d7890 */ /* 0x000fe4000fffe01c */
[----:B------:R-:W-:Y:S02]  /*1c30*/  UIADD3 UR44, UPT, UPT, UR43, -UR41, URZ ;  /* 0x800000292b2c7290 */ /* 0x000fe4000fffe0ff */
[----:B------:R-:W-:Y:S01]  /*1c40*/  UIADD3 UR21, UPT, UPT, UR21, 0x1, URZ ;  /* 0x0000000115157890 */ /* 0x000fe2000fffe0ff */
[----:B---34-:R-:W-:-:S11]  /*1c50*/  UMOV UR5, URZ ;  /* 0x000000ff00057c82 */ /* 0x018fd60008000000 */
.L_x_43:
[----:B------:R-:W2:Y:S02]  /*1c60*/  S2UR UR4, SR_CgaCtaId ;  /* 0x00000000000479c3 */ /* 0x000ea40000008800 */
[----:B--2---:R-:W-:-:S09]  /*1c70*/  UISETP.NE.AND UP0, UPT, UR4, URZ, UPT ;  /* 0x000000ff0400728c */ /* 0x004fd2000bf05270 */
[----:B-1----:R-:W-:Y:S05]  /*1c80*/  BRA.U UP0, `(.L_x_24) ;  /* 0x0000000100287547 */ /* 0x002fea000b800000 */
[----:B------:R-:W-:Y:S02]  /*1c90*/  LEA R0, R9, UR7, 0x3 ;  /* 0x0000000709007c11 */ /* 0x000fe4000f8e18ff */
[----:B------:R-:W-:-:S04]  /*1ca0*/  SHF.L.U32 R3, R8, 0x1f, RZ ;  /* 0x0000001f08037819 */ /* 0x000fc800000006ff */
[----:B------:R-:W2:Y:S02]  /*1cb0*/  SYNCS.PHASECHK.TRANS64.TRYWAIT P0, [R0+URZ+0x2c0], R3 ;  /* 0x0002c003000075a7 */ /* 0x000ea400080011ff */
[----:B--2---:R-:W-:Y:S05]  /*1cc0*/  @!P0 BRA `(.L_x_25) ;  /* 0x0000006c00d48947 */ /* 0x004fea0003800000 */
.L_x_143:
[----:B------:R3:W-:Y:S01]  /*1cd0*/  SYNCS.ARRIVE.TRANS64.A1T0 RZ, [R0+URZ+0x2b0], RZ ;  /* 0x0002b0ff00ff79a7 */ /* 0x0007e200081000ff */
[----:B------:R-:W-:-:S05]  /*1ce0*/  VIADD R9, R9, 0x1 ;  /* 0x0000000109097836 */ /* 0x000fca0000000000 */
[----:B------:R-:W-:-:S04]  /*1cf0*/  ISETP.NE.AND P0, PT, R9, 0x2, PT ;  /* 0x000000020900780c */ /* 0x000fc80003f05270 */
[----:B--2---:R-:W-:Y:S02]  /*1d00*/  SEL R3, RZ, 0x1, P0 ;  /* 0x00000001ff037807 */ /* 0x004fe40000000000 */
[----:B------:R-:W-:Y:S02]  /*1d10*/  SEL R9, R9, RZ, P0 ;  /* 0x000000ff09097207 */ /* 0x000fe40000000000 */
[----:B------:R-:W-:-:S07]  /*1d20*/  LOP3.LUT R8, R8, R3, RZ, 0x3c, !PT ;  /* 0x0000000308087212 */ /* 0x000fce00078e3cff */
.L_x_24:
[----:B------:R-:W-:Y:S01]  /*1d30*/  ULEA UR4, UR5, UR7, 0x3 ;  /* 0x0000000705047291 */ /* 0x000fe2000f8e18ff */
[----:B---3--:R-:W-:Y:S01]  /*1d40*/  SHF.L.U32 R0, R12, 0x1f, RZ ;  /* 0x0000001f0c007819 */ /* 0x008fe200000006ff */
[----:B------:R-:W-:Y:S02]  /*1d50*/  UISETP.GE.U32.AND UP0, UPT, UR46, 0x3f, UPT ;  /* 0x0000003f2e00788c */ /* 0x000fe4000bf06070 */
[----:B------:R-:W-:Y:S02]  /*1d60*/  USHF.L.U32 UR11, UR20, 0x7, URZ ;  /* 0x00000007140b7899 */ /* 0x000fe400080006ff */
[----:B------:R-:W-:Y:S01]  /*1d70*/  ULEA UR35, UR16, UR45, 0x6 ;  /* 0x0000002d10237291 */ /* 0x000fe2000f8e30ff */
[----:B------:R-:W-:Y:S02]  /*1d80*/  UMOV UR13, URZ ;  /* 0x000000ff000d7c82 */ /* 0x000fe40008000000 */
[----:B------:R2:W3:Y:S02]  /*1d90*/  SYNCS.PHASECHK.TRANS64.TRYWAIT P0, [UR4+0x110], R0 ;  /* 0x00011000ff0075a7 */ /* 0x0004e40008001104 */
[----:B------:R-:W-:Y:S07]  /*1da0*/  BRA.U !UP0, `(.L_x_26) ;  /* 0x0000000108bc7547 */ /* 0x000fee000b800000 */
[----:B------:R-:W-:Y:S01]  /*1db0*/  UMOV UR6, URZ ;  /* 0x000000ff00067c82 */ /* 0x000fe20008000000 */
[----:B------:R-:W-:-:S05]  /*1dc0*/  UMOV UR4, UR5 ;  /* 0x0000000500047c82 */ /* 0x000fca0008000000 */
.L_x_32:
[----:B------:R-:W-:Y:S01]  /*1dd0*/  ULEA UR33, UR4, UR7, 0x3 ;  /* 0x0000000704217291 */ /* 0x000fe2000f8e18ff */
[----:B---3--:R-:W-:Y:S01]  /*1de0*/  @!P3 MOV R2, 0x1800 ;  /* 0x000018000002b802 */ /* 0x008fe20000000f00 */
[----:B-1-3--:R-:W-:Y:S10]  /*1df0*/  @P0 BRA `(.L_x_27) ;  /* 0x00000000000c0947 */ /* 0x00aff40003800000 */
[----:B------:R-:W-:-:S04]  /*1e00*/  SHF.L.U32 R3, R12, 0x1f, RZ ;  /* 0x0000001f0c037819 */ /* 0x000fc800000006ff */
[----:B------:R-:W3:Y:S02]  /*1e10*/  SYNCS.PHASECHK.TRANS64.TRYWAIT P0, [UR33+0x110], R3 ;  /* 0x00011003ff0075a7 */ /* 0x000ee40008001121 */
[----:B---3--:R-:W-:Y:S05]  /*1e20*/  @!P0 BRA `(.L_x_28) ;  /* 0x0000006c00908947 */ /* 0x008fea0003800000 */
.L_x_27:
[----:B------:R3:W-:Y:S01]  /*1e30*/  @!P3 SYNCS.ARRIVE.TRANS64 RZ, [UR33], R2 ;  /* 0x00000002ffffb9a7 */ /* 0x0007e20008000021 */
[----:B------:R-:W-:-:S04]  /*1e40*/  ULOP3.LUT UR5, UR24, 0x2, URZ, 0xfc, !UPT ;  /* 0x0000000218057892 */ /* 0x000fc8000f8efcff */
[----:B------:R-:W-:-:S09]  /*1e50*/  UISETP.NE.AND UP0, UPT, UR5, 0x2, UPT ;  /* 0x000000020500788c */ /* 0x000fd2000bf05270 */
[----:B------:R-:W-:Y:S05]  /*1e60*/  BRA.U UP0, `(.L_x_29) ;  /* 0x0000000100047547 */ /* 0x000fea000b800000 */
[----:B-1----:R-:W-:Y:S05]  /*1e70*/  BPT.TRAP 0x1 ;  /* 0x000000040000795c */ /* 0x002fea0000300000 */
.L_x_29:
[----:B------:R-:W-:Y:S04]  /*1e80*/  BSSY.RECONVERGENT B0, `(.L_x_30) ;  /* 0x0000003000007945 */ /* 0x000fe80003800200 */
[----:B------:R-:W-:Y:S05]  /*1e90*/  @P2 BRA `(.L_x_31) ;  /* 0x0000000000042947 */ /* 0x000fea0003800000 */
[----:B-1----:R-:W-:Y:S05]  /*1ea0*/  BPT.TRAP 0x1 ;  /* 0x000000040000795c */ /* 0x002fea0000300000 */
.L_x_31:
[----:B-1----:R-:W-:Y:S05]  /*1eb0*/  BSYNC.RECONVERGENT B0 ;  /* 0x0000000000007941 */ /* 0x002fea0003800200 */
.L_x_30:
[----:B------:R-:W-:Y:S02]  /*1ec0*/  UIADD3 UR5, UPT, UPT, UR4, 0x1, URZ ;  /* 0x0000000104057890 */ /* 0x000fe4000fffe0ff */
[----:B------:R-:W-:Y:S02]  /*1ed0*/  ULEA UR32, UR4, UR28, 0xb ;  /* 0x0000001c04207291 */ /* 0x000fe4000f8e58ff */
[----:B------:R-:W-:Y:S02]  /*1ee0*/  UISETP.NE.AND UP0, UPT, UR5, 0x22, UPT ;  /* 0x000000220500788c */ /* 0x000fe4000bf05270 */
[----:B------:R-:W-:Y:S02]  /*1ef0*/  UIADD3 UR16, UP1, UPT, UR26, 0x80, URZ ;  /* 0x000000801a107890 */ /* 0x000fe4000ff3e0ff */
[----:B------:R-:W-:Y:S02]  /*1f00*/  USEL UR9, URZ, 0x1, UP0 ;  /* 0x00000001ff097887 */ /* 0x000fe40008000000 */
[----:B------:R-:W-:-:S02]  /*1f10*/  USEL UR5, UR5, URZ, UP0 ;  /* 0x000000ff05057287 */ /* 0x000fc40008000000 */
[----:B------:R-:W-:Y:S02]  /*1f20*/  UIADD3 UR14, UP0, UPT, UR26, 0x180, URZ ;  /* 0x000001801a0e7890 */ /* 0x000fe4000ff1e0ff */
[----:B------:R-:W-:Y:S01]  /*1f30*/  ULEA UR8, UR5, UR7, 0x3 ;  /* 0x0000000705087291 */ /* 0x000fe2000f8e18ff */
[----:B------:R-:W-:Y:S01]  /*1f40*/  LOP3.LUT R12, R12, UR9, RZ, 0x3c, !PT ;  /* 0x000000090c0c7c12 */ /* 0x000fe2000f8e3cff */
[----:B------:R-:W-:Y:S02]  /*1f50*/  USHF.L.U32 UR34, UR6, 0x5, URZ ;  /* 0x0000000506227899 */ /* 0x000fe400080006ff */
[----:B------:R-:W-:Y:S01]  /*1f60*/  UIADD3.X UR17, UPT, UPT, URZ, UR27, URZ, UP1, !UPT ;  /* 0x0000001bff117290 */ /* 0x000fe20008ffe4ff */
[----:B--2---:R-:W-:Y:S01]  /*1f70*/  SHF.L.U32 R0, R12, 0x1f, RZ ;  /* 0x0000001f0c007819 */ /* 0x004fe200000006ff */
[----:B------:R-:W-:Y:S02]  /*1f80*/  UIADD3 UR32, UPT, UPT, UR7, 0x4600, UR32 ;  /* 0x0000460007207890 */ /* 0x000fe4000fffe020 */
[----:B------:R-:W-:Y:S01]  /*1f90*/  UIADD3.X UR15, UPT, UPT, URZ, UR27, URZ, UP0, !UPT ;  /* 0x0000001bff0f7290 */ /* 0x000fe200087fe4ff */
[----:B------:R4:W1:Y:S01]  /*1fa0*/  SYNCS.PHASECHK.TRANS64.TRYWAIT P0, [UR8+0x110], R0 ;  /* 0x00011000ff0075a7 */ /* 0x0008620008001108 */
[----:B------:R-:W-:Y:S01]  /*1fb0*/  ULEA UR8, UR4, UR7, 0xc ;  /* 0x0000000704087291 */ /* 0x000fe2000f8e60ff */
[----:B------:R-:W-:Y:S01]  /*1fc0*/  UMOV UR13, 0xf0000 ;  /* 0x000f0000000d7882 */ /* 0x000fe20000000000 */
[----:B------:R-:W-:-:S02]  /*1fd0*/  UMOV UR18, 0x0 ;  /* 0x0000000000127882 */ /* 0x000fc40000000000 */
[----:B------:R-:W-:Y:S01]  /*1fe0*/  UIADD3 UR8, UPT, UPT, UR8, 0x15600, URZ ;  /* 0x0001560008087890 */ /* 0x000fe2000fffe0ff */
[----:B------:R-:W-:Y:S01]  /*1ff0*/  UMOV UR19, 0x10000000 ;  /* 0x1000000000137882 */ /* 0x000fe20000000000 */
[----:B------:R-:W-:Y:S01]  /*2000*/  UMOV UR12, UR36 ;  /* 0x00000024000c7c82 */ /* 0x000fe20008000000 */
[----:B------:R-:W-:Y:S01]  /*2010*/  UMOV UR9, UR33 ;  /* 0x0000002100097c82 */ /* 0x000fe20008000000 */
[----:B------:R-:W-:Y:S01]  /*2020*/  UMOV UR10, UR34 ;  /* 0x00000022000a7c82 */ /* 0x000fe20008000000 */
[----:B------:R2:W-:Y:S01]  /*2030*/  UTMALDG.3D.MULTICAST [UR32], [UR16], UR13, desc[UR18] ;  /* 0x00001220100073b4 */ /* 0x0005e2000801180d */
[----:B------:R-:W-:Y:S01]  /*2040*/  UIADD3 UR6, UPT, UPT, UR6, 0x1, URZ ;  /* 0x0000000106067890 */ /* 0x000fe2000fffe0ff */
[----:B------:R-:W-:-:S03]  /*2050*/  UMOV UR4, UR5 ;  /* 0x0000000500047c82 */ /* 0x000fc60008000000 */
[----:B------:R-:W-:Y:S01]  /*2060*/  UISETP.NE.AND UP0, UPT, UR6, UR21, UPT ;  /* 0x000000150600728c */ /* 0x000fe2000bf05270 */
[----:B------:R4:W-:Y:S01]  /*2070*/  UTMALDG.3D [UR8], [UR14], desc[UR18] ;  /* 0x000012080e0075b4 */ /* 0x0009e20008011000 */
[----:B--2---:R-:W-:-:S07]  /*2080*/  UMOV UR13, UR21 ;  /* 0x00000015000d7c82 */ /* 0x004fce0008000000 */
[----:B----4-:R-:W-:Y:S05]  /*2090*/  BRA.U UP0, `(.L_x_32) ;  /* 0xfffffffd004c7547 */ /* 0x010fea000b83ffff */
.L_x_26:
[----:B------:R-:W-:Y:S01]  /*20a0*/  ULEA UR4, UR5, UR7, 0x3 ;  /* 0x0000000705047291 */ /* 0x000fe2000f8e18ff */
[----:B--2---:R-:W-:Y:S01]  /*20b0*/  SHF.L.U32 R0, R12, 0x1f, RZ ;  /* 0x0000001f0c007819 */ /* 0x004fe200000006ff */
[----:B------:R-:W-:Y:S01]  /*20c0*/  @!P1 SYNCS.ARRIVE.TRANS64.A1T0 RZ, [UR7+0x248], RZ ;  /* 0x000248ffffff99a7 */ /* 0x000fe20008100007 */
[----:B------:R-:W-:-:S06]  /*20d0*/  UISETP.GT.AND UP0, UPT, UR43, UR41, UPT ;  /* 0x000000292b00728c */ /* 0x000fcc000bf04270 */
[----:B-1-3--:R1:W2:Y:S03]  /*20e0*/  SYNCS.PHASECHK.TRANS64.TRYWAIT P0, [UR4+0x110], R0 ;  /* 0x00011000ff0075a7 */ /* 0x00a2a60008001104 */
[----:B------:R-:W-:Y:S05]  /*20f0*/  BRA.U !UP0, `(.L_x_33) ;  /* 0x0000000108bc7547 */ /* 0x000fea000b800000 */
[----:B------:R-:W-:Y:S01]  /*2100*/  UIADD3 UR25, UPT, UPT, UR44, UR13, URZ ;  /* 0x0000000d2c197290 */ /* 0x000fe2000fffe0ff */
[----:B------:R-:W-:-:S11]  /*2110*/  UMOV UR4, UR5 ;  /* 0x0000000500047c82 */ /* 0x000fd60008000000 */
.L_x_39:
[----:B------:R-:W-:Y:S01]  /*2120*/  ULEA UR17, UR4, UR7, 0x3 ;  /* 0x0000000704117291 */ /* 0x000fe2000f8e18ff */
[----:B--2---:R-:W-:Y:S01]  /*2130*/  @!P3 MOV R2, 0x1800 ;  /* 0x000018000002b802 */ /* 0x004fe20000000f00 */
[----:B--2-4-:R-:W-:Y:S10]  /*2140*/  @P0 BRA `(.L_x_34) ;  /* 0x00000000000c0947 */ /* 0x014ff40003800000 */
[----:B------:R-:W-:-:S04]  /*2150*/  SHF.L.U32 R3, R12, 0x1f, RZ ;  /* 0x0000001f0c037819 */ /* 0x000fc800000006ff */
[----:B------:R-:W2:Y:S02]  /*2160*/  SYNCS.PHASECHK.TRANS64.TRYWAIT P0, [UR17+0x110], R3 ;  /* 0x00011003ff0075a7 */ /* 0x000ea40008001111 */
[----:B--2---:R-:W-:Y:S05]  /*2170*/  @!P0 BRA `(.L_x_35) ;  /* 0x0000006800d48947 */ /* 0x004fea0003800000 */
.L_x_34:
[----:B------:R2:W-:Y:S01]  /*2180*/  @!P3 SYNCS.ARRIVE.TRANS64 RZ, [UR17], R2 ;  /* 0x00000002ffffb9a7 */ /* 0x0005e20008000011 */
[----:B------:R-:W-:-:S04]  /*2190*/  ULOP3.LUT UR5, UR24, 0x2, URZ, 0xfc, !UPT ;  /* 0x0000000218057892 */ /* 0x000fc8000f8efcff */
[----:B------:R-:W-:-:S09]  /*21a0*/  UISETP.NE.AND UP0, UPT, UR5, 0x2, UPT ;  /* 0x000000020500788c */ /* 0x000fd2000bf05270 */
[----:B------:R-:W-:Y:S05]  /*21b0*/  BRA.U UP0, `(.L_x_36) ;  /* 0x0000000100047547 */ /* 0x000fea000b800000 */
[----:B------:R-:W-:Y:S05]  /*21c0*/  BPT.TRAP 0x1 ;  /* 0x000000040000795c */ /* 0x000fea0000300000 */
.L_x_36:
[----:B------:R-:W-:Y:S04]  /*21d0*/  BSSY.RECONVERGENT B0, `(.L_x_37) ;  /* 0x0000003000007945 */ /* 0x000fe80003800200 */
[----:B------:R-:W-:Y:S05]  /*21e0*/  @P2 BRA `(.L_x_38) ;  /* 0x0000000000042947 */ /* 0x000fea0003800000 */
[----:B------:R-:W-:Y:S05]  /*21f0*/  BPT.TRAP 0x1 ;  /* 0x000000040000795c */ /* 0x000fea0000300000 */
.L_x_38:
[----:B------:R-:W-:Y:S05]  /*2200*/  BSYNC.RECONVERGENT B0 ;  /* 0x0000000000007941 */ /* 0x000fea0003800200 */
.L_x_37:
[----:B------:R-:W-:Y:S02]  /*2210*/  UIADD3 UR5, UPT, UPT, UR4, 0x1, URZ ;  /* 0x0000000104057890 */ /* 0x000fe4000fffe0ff */
[----:B------:R-:W-:Y:S02]  /*2220*/  UIADD3 UR14, UP1, UPT, UR26, 0x80, URZ ;  /* 0x000000801a0e7890 */ /* 0x000fe4000ff3e0ff */
[----:B------:R-:W-:Y:S02]  /*2230*/  UISETP.NE.AND UP0, UPT, UR5, 0x22, UPT ;  /* 0x000000220500788c */ /* 0x000fe4000bf05270 */
[----:B------:R-:W-:Y:S02]  /*2240*/  USHF.L.U32 UR18, UR13, 0x5, URZ ;  /* 0x000000050d127899 */ /* 0x000fe400080006ff */
[----:B------:R-:W-:Y:S02]  /*2250*/  USEL UR8, URZ, 0x1, UP0 ;  /* 0x00000001ff087887 */ /* 0x000fe40008000000 */
[----:B------:R-:W-:-:S02]  /*2260*/  USEL UR5, UR5, URZ, UP0 ;  /* 0x000000ff05057287 */ /* 0x000fc40008000000 */
[----:B------:R-:W-:Y:S02]  /*2270*/  UIADD3 UR22, UP0, UPT, UR26, 0x180, URZ ;  /* 0x000001801a167890 */ /* 0x000fe4000ff1e0ff */
[----:B------:R-:W-:Y:S01]  /*2280*/  LOP3.LUT R12, R12, UR8, RZ, 0x3c, !PT ;  /* 0x000000080c0c7c12 */ /* 0x000fe2000f8e3cff */
[----:B------:R-:W-:Y:S02]  /*2290*/  ULEA UR6, UR5, UR7, 0x3 ;  /* 0x0000000705067291 */ /* 0x000fe4000f8e18ff */
[----:B------:R-:W-:Y:S01]  /*22a0*/  ULEA UR8, UR4, UR7, 0xc ;  /* 0x0000000704087291 */ /* 0x000fe2000f8e60ff */
[----:B-1----:R-:W-:Y:S01]  /*22b0*/  SHF.L.U32 R0, R12, 0x1f, RZ ;  /* 0x0000001f0c007819 */ /* 0x002fe200000006ff */
[----:B------:R-:W-:Y:S02]  /*22c0*/  ULEA UR16, UR4, UR29, 0xb ;  /* 0x0000001d04107291 */ /* 0x000fe4000f8e58ff */
[----:B------:R-:W-:Y:S02]  /*22d0*/  UIADD3.X UR15, UPT, UPT, URZ, UR27, URZ, UP1, !UPT ;  /* 0x0000001bff0f7290 */ /* 0x000fe40008ffe4ff */
[----:B------:R-:W-:Y:S01]  /*22e0*/  UIADD3 UR8, UPT, UPT, UR8, 0x15600, URZ ;  /* 0x0001560008087890 */ /* 0x000fe2000fffe0ff */
[----:B------:R3:W4:Y:S01]  /*22f0*/  SYNCS.PHASECHK.TRANS64.TRYWAIT P0, [UR6+0x110], R0 ;  /* 0x00011000ff0075a7 */ /* 0x0007220008001106 */
[----:B------:R-:W-:Y:S01]  /*2300*/  UIADD3.X UR23, UPT, UPT, URZ, UR27, URZ, UP0, !UPT ;  /* 0x0000001bff177290 */ /* 0x000fe200087fe4ff */
[----:B------:R-:W-:Y:S01]  /*2310*/  UMOV UR6, 0xf0000 ;  /* 0x000f000000067882 */ /* 0x000fe20000000000 */
[----:B------:R-:W-:Y:S01]  /*2320*/  UMOV UR30, 0x0 ;  /* 0x00000000001e7882 */ /* 0x000fe20000000000 */
[----:B------:R-:W-:Y:S01]  /*2330*/  UMOV UR31, 0x10000000 ;  /* 0x10000000001f7882 */ /* 0x000fe20000000000 */
[----:B------:R-:W-:Y:S01]  /*2340*/  UMOV UR19, UR35 ;  /* 0x0000002300137c82 */ /* 0x000fe20008000000 */
[----:B------:R-:W-:Y:S01]  /*2350*/  UMOV UR20, UR36 ;  /* 0x0000002400147c82 */ /* 0x000fe20008000000 */
[----:B------:R-:W-:Y:S01]  /*2360*/  UMOV UR12, UR36 ;  /* 0x00000024000c7c82 */ /* 0x000fe20008000000 */
[----:B------:R-:W-:Y:S01]  /*2370*/  UMOV UR9, UR17 ;  /* 0x0000001100097c82 */ /* 0x000fe20008000000 */
[----:B------:R-:W-:Y:S01]  /*2380*/  UMOV UR10, UR18 ;  /* 0x00000012000a7c82 */ /* 0x000fe20008000000 */
[----:B------:R3:W-:Y:S01]  /*2390*/  UTMALDG.3D.MULTICAST [UR16], [UR14], UR6, desc[UR30] ;  /* 0x00001e100e0073b4 */ /* 0x0007e20008011806 */
[----:B------:R-:W-:Y:S01]  /*23a0*/  UIADD3 UR13, UPT, UPT, UR13, 0x1, URZ ;  /* 0x000000010d0d7890 */ /* 0x000fe2000fffe0ff */
[----:B------:R-:W-:-:S03]  /*23b0*/  UMOV UR4, UR5 ;  /* 0x0000000500047c82 */ /* 0x000fc60008000000 */
[----:B------:R-:W-:Y:S01]  /*23c0*/  UISETP.NE.AND UP0, UPT, UR13, UR25, UPT ;  /* 0x000000190d00728c */ /* 0x000fe2000bf05270 */
[----:B------:R3:W-:Y:S08]  /*23d0*/  UTMALDG.3D [UR8], [UR22], desc[UR30] ;  /* 0x00001e08160075b4 */ /* 0x0007f00008011000 */
[----:B---3--:R-:W-:Y:S05]  /*23e0*/  BRA.U UP0, `(.L_x_39) ;  /* 0xfffffffd004c7547 */ /* 0x008fea000b83ffff */
.L_x_33:
[C---:B------:R-:W-:Y:S01]  /*23f0*/  LEA R3, R11.reuse, UR7, 0x3 ;  /* 0x000000070b037c11 */ /* 0x040fe2000f8e18ff */
[----:B------:R-:W-:Y:S01]  /*2400*/  NOP ;  /* 0x0000000000007918 */ /* 0x000fe20000000000 */
[----:B-1----:R-:W-:Y:S02]  /*2410*/  SHF.L.U32 R0, R10, 0x1f, RZ ;  /* 0x0000001f0a007819 */ /* 0x002fe400000006ff */
[----:B------:R-:W-:Y:S02]  /*2420*/  LEA R5, R11, UR7, 0x4 ;  /* 0x000000070b057c11 */ /* 0x000fe4000f8e20ff */
[----:B--2-4-:R-:W1:Y:S02]  /*2430*/  SYNCS.PHASECHK.TRANS64.TRYWAIT P0, [R3+URZ+0x250], R0 ;  /* 0x00025000030075a7 */ /* 0x014e6400080011ff */
[----:B-1----:R-:W-:Y:S05]  /*2440*/  @!P0 BRA `(.L_x_40) ;  /* 0x0000006800388947 */ /* 0x002fea0003800000 */
.L_x_146:
[----:B------:R-:W2:Y:S01]  /*2450*/  LDS.128 R4, [R5+0x2e0] ;  /* 0x0002e00005047984 */ /* 0x000ea20000000c00 */
[----:B------:R-:W-:Y:S01]  /*2460*/  UISETP.GE.AND UP0, UPT, UR42, 0x1, UPT ;  /* 0x000000012a00788c */ /* 0x000fe2000bf06270 */
[----:B------:R-:W-:Y:S01]  /*2470*/  @!PT LDS RZ, [RZ] ;  /* 0x00000000fffff984 */ /* 0x000fe20000000800 */
[----:B------:R-:W-:Y:S01]  /*2480*/  @!PT LDS RZ, [RZ] ;  /* 0x00000000fffff984 */ /* 0x000fe20000000800 */
[----:B------:R-:W-:Y:S01]  /*2490*/  @!PT LDS RZ, [RZ] ;  /* 0x00000000fffff984 */ /* 0x000fe20000000800 */
[----:B------:R-:W-:Y:S01]  /*24a0*/  @!PT LDS RZ, [RZ] ;  /* 0x00000000fffff984 */ /* 0x000fe20000000800 */
[----:B------:R3:W-:Y:S06]  /*24b0*/  MEMBAR.ALL.CTA ;  /* 0x0000000000007992 */ /* 0x0007ec0000008000 */
[----:B---3--:R-:W3:Y:S01]  /*24c0*/  FENCE.VIEW.ASYNC.S ;  /* 0x00000000000073c6 */ /* 0x008ee20000000000 */
[----:B--2---:R-:W-:-:S13]  /*24d0*/  LOP3.LUT P0, RZ, R6, 0x1, RZ, 0xc0, !PT ;  /* 0x0000000106ff7812 */ /* 0x004fda000780c0ff */
[----:B---3--:R-:W-:Y:S01]  /*24e0*/  VOTEU.ANY UP1, P0 ;  /* 0x0000000000ff7886 */ /* 0x008fe20000020100 */
[----:B------:R-:W-:-:S13]  /*24f0*/  PLOP3.LUT P0, PT, PT, PT, UP1, 0x80, 0x8 ;  /* 0x000000000008781c */ /* 0x000fda0003f0f018 */
[----:B-1----:R-:W-:Y:S02]  /*2500*/  @P0 LOP3.LUT R0, R5, 0xffff, RZ, 0xc0, !PT ;  /* 0x0000ffff05000812 */ /* 0x002fe400078ec0ff */
[----:B------:R-:W-:Y:S02]  /*2510*/  @P0 MOV R2, R4 ;  /* 0x0000000400020202 */ /* 0x000fe40000000f00 */
[----:B------:R-:W-:Y:S01]  /*2520*/  @P0 R2UR UR6, R0 ;  /* 0x00000000000602ca */ /* 0x000fe200000e0000 */
[----:B------:R-:W-:Y:S01]  /*2530*/  VIADD R0, R3, 0x260 ;  /* 0x0000026003007836 */ /* 0x000fe20000000000 */
[----:B------:R-:W-:Y:S02]  /*2540*/  @P0 SHF.R.U32.HI R4, RZ, 0x10, R5 ;  /* 0x00000010ff040819 */ /* 0x000fe40000011605 */
[----:B------:R-:W-:Y:S02]  /*2550*/  @P0 R2UR UR8, R2 ;  /* 0x00000000020802ca */ /* 0x000fe400000e0000 */
[----:B------:R-:W-:-:S02]  /*2560*/  PRMT R0, RZ, 0x654, R0 ;  /* 0x00000654ff007816 */ /* 0x000fc40000000000 */
[----:B------:R-:W-:Y:S02]  /*2570*/  @P0 R2UR UR4, R4 ;  /* 0x00000000040402ca */ /* 0x000fe400000e0000 */
[----:B------:R1:W-:Y:S03]  /*2580*/  SYNCS.ARRIVE.TRANS64.RED.A1T0 RZ, [R0+URZ], RZ ;  /* 0x000000ff00ff79a7 */ /* 0x0003e600081004ff */
[----:B------:R-:W-:-:S04]  /*2590*/  @UP1 UMOV UR37, UR6 ;  /* 0x0000000600251c82 */ /* 0x000fc80008000000 */
[----:B------:R-:W-:-:S04]  /*25a0*/  @UP1 UMOV UR38, UR8 ;  /* 0x0000000800261c82 */ /* 0x000fc80008000000 */
[----:B------:R-:W-:Y:S01]  /*25b0*/  @UP1 UMOV UR36, UR4 ;  /* 0x0000000400241c82 */ /* 0x000fe20008000000 */
[----:B------:R-:W-:Y:S05]  /*25c0*/  BRA.U !UP0, `(.L_x_41) ;  /* 0x0000000108d47547 */ /* 0x000fea000b800000 */
[----:B------:R-:W2:Y:S01]  /*25d0*/  LDCU.128 UR12, c[0x0][0xb10] ;  /* 0x00016200ff0c77ac */ /* 0x000ea20008000c00 */
[----:B------:R-:W3:Y:S01]  /*25e0*/  LDCU UR25, c[0x0][0xb20] ;  /* 0x00016400ff1977ac */ /* 0x000ee20008000800 */
[----:B------:R-:W4:Y:S01]  /*25f0*/  LDCU UR20, c[0x0][0xb0c] ;  /* 0x00016180ff1477ac */ /* 0x000f220008000800 */
[----:B------:R-:W1:Y:S01]  /*2600*/  LDCU.64 UR10, c[0x0][0xb28] ;  /* 0x00016500ff0a77ac */ /* 0x000e620008000a00 */
[----:B------:R-:W-:Y:S02]  /*2610*/  UISETP.NE.AND UP3, UPT, UR42, 0x1, UPT ;  /* 0x000000012a00788c */ /* 0x000fe4000bf65270 */
[----:B--2---:R-:W-:Y:S02]  /*2620*/  UIMAD.WIDE.U32 UR16, UR39, UR15, URZ ;  /* 0x0000000f271072a5 */ /* 0x004fe4000f8e00ff */
[----:B------:R-:W-:Y:S02]  /*2630*/  UIMAD.WIDE.U32 UR8, UR40, UR12, URZ ;  /* 0x0000000c280872a5 */ /* 0x000fe4000f8e00ff */
[----:B------:R-:W-:-:S02]  /*2640*/  UISETP.NE.AND UP0, UPT, UR14, 0x1, UPT ;  /* 0x000000010e00788c */ /* 0x000fc4000bf05270 */
[----:B------:R-:W-:Y:S01]  /*2650*/  UIMAD.WIDE.U32 UR22, UR37, UR15, URZ ;  /* 0x0000000f251672a5 */ /* 0x000fe2000f8e00ff */
[----:B------:R-:W-:Y:S02]  /*2660*/  UMOV UR16, UR17 ;  /* 0x0000001100107c82 */ /* 0x000fe40008000000 */
[----:B------:R-:W-:Y:S01]  /*2670*/  UMOV UR8, UR9 ;  /* 0x0000000900087c82 */ /* 0x000fe20008000000 */
[----:B---3--:R-:W-:Y:S02]  /*2680*/  USHF.R.U32.HI UR16, URZ, UR25, UR16 ;  /* 0x00000019ff107299 */ /* 0x008fe40008011610 */
[----:B----4-:R-:W-:Y:S02]  /*2690*/  UISETP.NE.AND UP2, UPT, UR20, 0x1, UPT ;  /* 0x000000011400788c */ /* 0x010fe4000bf45270 */
[----:B------:R-:W-:Y:S02]  /*26a0*/  USHF.R.U32.HI UR8, URZ, UR13, UR8 ;  /* 0x0000000dff087299 */ /* 0x000fe40008011608 */
[----:B------:R-:W-:-:S02]  /*26b0*/  USEL UR6, UR39, UR16, !UP0 ;  /* 0x0000001027067287 */ /* 0x000fc4000c000000 */
[----:B------:R-:W-:Y:S02]  /*26c0*/  USEL UR8, UR40, UR8, !UP2 ;  /* 0x0000000828087287 */ /* 0x000fe4000d000000 */
[----:B-1----:R-:W-:Y:S01]  /*26d0*/  UIMAD.WIDE.U32 UR16, UR6, UR10, URZ ;  /* 0x0000000a061072a5 */ /* 0x002fe2000f8e00ff */
[----:B------:R-:W-:Y:S01]  /*26e0*/  UMOV UR4, UR23 ;  /* 0x0000001700047c82 */ /* 0x000fe20008000000 */
[----:B------:R-:W-:Y:S02]  /*26f0*/  UIMAD.WIDE.U32 UR18, UR38, UR12, URZ ;  /* 0x0000000c261272a5 */ /* 0x000fe4000f8e00ff */
[----:B------:R-:W-:-:S03]  /*2700*/  UIMAD.WIDE.U32 UR22, UR8, UR10, URZ ;  /* 0x0000000a081672a5 */ /* 0x000fc6000f8e00ff */
[----:B------:R-:W-:Y:S01]  /*2710*/  UMOV UR16, UR17 ;  /* 0x0000001100107c82 */ /* 0x000fe20008000000 */
[----:B------:R-:W-:Y:S02]  /*2720*/  USHF.R.U32.HI UR4, URZ, UR25, UR4 ;  /* 0x00000019ff047299 */ /* 0x000fe40008011604 */
[----:B------:R-:W-:Y:S01]  /*2730*/  @UP3 USHF.R.U32.HI UR6, URZ, UR11, UR16 ;  /* 0x0000000bff063299 */ /* 0x000fe20008011610 */
[----:B------:R-:W-:Y:S01]  /*2740*/  UMOV UR18, UR19 ;  /* 0x0000001300127c82 */ /* 0x000fe20008000000 */
[----:B------:R-:W-:Y:S01]  /*2750*/  UMOV UR22, UR23 ;  /* 0x0000001700167c82 */ /* 0x000fe20008000000 */
[----:B------:R-:W-:Y:S02]  /*2760*/  USHF.R.U32.HI UR13, URZ, UR13, UR18 ;  /* 0x0000000dff0d7299 */ /* 0x000fe40008011612 */
[----:B------:R-:W-:Y:S02]  /*2770*/  USEL UR4, UR37, UR4, !UP0 ;  /* 0x0000000425047287 */ /* 0x000fe4000c000000 */
[----:B------:R-:W-:-:S02]  /*2780*/  @UP3 USHF.R.U32.HI UR8, URZ, UR11, UR22 ;  /* 0x0000000bff083299 */ /* 0x000fc40008011616 */
[----:B------:R-:W-:Y:S02]  /*2790*/  UIMAD UR9, UR42, UR6, URZ ;  /* 0x000000062a0972a4 */ /* 0x000fe4000f8e02ff */
[----:B------:R-:W-:Y:S02]  /*27a0*/  USEL UR6, UR38, UR13, !UP2 ;  /* 0x0000000d26067287 */ /* 0x000fe4000d000000 */
[----:B------:R-:W-:Y:S02]  /*27b0*/  UIMAD UR12, UR42, UR8, URZ ;  /* 0x000000082a0c72a4 */ /* 0x000fe4000f8e02ff */
[----:B------:R-:W-:Y:S02]  /*27c0*/  UISETP.GE.AND UP0, UPT, UR4, UR9, UPT ;  /* 0x000000090400728c */ /* 0x000fe4000bf06270 */
[----:B------:R-:W-:Y:S02]  /*27d0*/  UIMAD.WIDE.U32 UR16, UR4, UR10, URZ ;  /* 0x0000000a041072a5 */ /* 0x000fe4000f8e00ff */
[----:B------:R-:W-:-:S02]  /*27e0*/  UISETP.GE.OR UP0, UPT, UR6, UR12, UP0 ;  /* 0x0000000c0600728c */ /* 0x000fc40008706670 */
        /* <DEDUP_REMOVED lines=19> */
.L_x_41:
[----:B------:R-:W2:Y:S02]  /*2920*/  LDCU UR4, c[0x0][0xb30] ;  /* 0x00016600ff0477ac */ /* 0x000ea40008000800 */
[----:B--2---:R-:W-:-:S09]  /*2930*/  UISETP.NE.AND UP0, UPT, UR4, 0x1, UPT ;  /* 0x000000010400788c */ /* 0x004fd2000bf05270 */
[----:B------:R-:W-:Y:S05]  /*2940*/  BRA.U UP0, `(.L_x_42) ;  /* 0x0000000100447547 */ /* 0x000fea000b800000 */
[----:B------:R-:W2:Y:S01]  /*2950*/  LDCU.128 UR12, c[0x0][0xb10] ;  /* 0x00016200ff0c77ac */ /* 0x000ea20008000c00 */
[----:B------:R-:W3:Y:S01]  /*2960*/  LDCU UR16, c[0x0][0xb0c] ;  /* 0x00016180ff1077ac */ /* 0x000ee20008000800 */
[----:B------:R-:W4:Y:S01]  /*2970*/  LDCU UR17, c[0x0][0xb20] ;  /* 0x00016400ff1177ac */ /* 0x000f220008000800 */
[----:B--2---:R-:W-:Y:S02]  /*2980*/  UIMAD.WIDE.U32 UR10, UR38, UR12, URZ ;  /* 0x0000000c260a72a5 */ /* 0x004fe4000f8e00ff */
[----:B------:R-:W-:Y:S02]  /*2990*/  UIMAD.WIDE.U32 UR8, UR37, UR15, URZ ;  /* 0x0000000f250872a5 */ /* 0x000fe4000f8e00ff */
[----:B---3--:R-:W-:Y:S02]  /*29a0*/  UISETP.NE.AND UP2, UPT, UR16, 0x1, UPT ;  /* 0x000000011000788c */ /* 0x008fe4000bf45270 */
[----:B------:R-:W-:Y:S01]  /*29b0*/  UISETP.NE.AND UP0, UPT, UR14, 0x1, UPT ;  /* 0x000000010e00788c */ /* 0x000fe2000bf05270 */
[----:B------:R-:W-:-:S02]  /*29c0*/  UMOV UR6, UR11 ;  /* 0x0000000b00067c82 */ /* 0x000fc40008000000 */
[----:B------:R-:W-:Y:S01]  /*29d0*/  UMOV UR4, UR9 ;  /* 0x0000000900047c82 */ /* 0x000fe20008000000 */
[----:B------:R-:W-:Y:S02]  /*29e0*/  USHF.R.U32.HI UR6, URZ, UR13, UR6 ;  /* 0x0000000dff067299 */ /* 0x000fe40008011606 */
[----:B----4-:R-:W-:Y:S02]  /*29f0*/  USHF.R.U32.HI UR4, URZ, UR17, UR4 ;  /* 0x00000011ff047299 */ /* 0x010fe40008011604 */
[----:B------:R-:W-:Y:S02]  /*2a00*/  USEL UR6, UR38, UR6, !UP2 ;  /* 0x0000000626067287 */ /* 0x000fe4000d000000 */
[----:B------:R-:W-:-:S04]  /*2a10*/  USEL UR4, UR37, UR4, !UP0 ;  /* 0x0000000425047287 */ /* 0x000fc8000c000000 */
[----:B------:R-:W-:Y:S02]  /*2a20*/  UIADD3 UR8, UPT, UPT, UR6, -UR4, URZ ;  /* 0x8000000406087290 */ /* 0x000fe4000fffe0ff */
[----:B------:R-:W-:Y:S02]  /*2a30*/  UIADD3 UR4, UPT, UPT, -UR6, UR4, URZ ;  /* 0x0000000406047290 */ /* 0x000fe4000fffe1ff */
[----:B------:R-:W-:Y:S02]  /*2a40*/  UIMAD UR37, UR8, UR14, UR37 ;  /* 0x0000000e082572a4 */ /* 0x000fe4000f8e0225 */
[----:B------:R-:W-:-:S12]  /*2a50*/  UIMAD UR38, UR4, UR16, UR38 ;  /* 0x00000010042672a4 */ /* 0x000fd8000f8e0226 */
.L_x_42:
[----:B------:R-:W-:Y:S01]  /*2a60*/  VIADD R11, R11, 0x1 ;  /* 0x000000010b0b7836 */ /* 0x000fe20000000000 */
[----:B------:R-:W-:Y:S01]  /*2a70*/  PLOP3.LUT P1, PT, PT, PT, PT, 0x80, 0x8 ;  /* 0x000000000008781c */ /* 0x000fe20003f2f070 */
[----:B------:R-:W-:Y:S02]  /*2a80*/  UIADD3 UR16, UPT, UPT, UR38, UR62, URZ ;  /* 0x0000003e26107290 */ /* 0x000fe4000fffe0ff */
[----:B------:R-:W-:Y:S01]  /*2a90*/  UIADD3 UR20, UPT, UPT, UR37, UR59, URZ ;  /* 0x0000003b25147290 */ /* 0x000fe2000fffe0ff */
[----:B------:R-:W-:-:S04]  /*2aa0*/  ISETP.NE.AND P0, PT, R11, 0x2, PT ;  /* 0x000000020b00780c */ /* 0x000fc80003f05270 */
[----:B------:R-:W-:Y:S02]  /*2ab0*/  SEL R3, RZ, 0x1, P0 ;  /* 0x00000001ff037807 */ /* 0x000fe40000000000 */
[----:B------:R-:W-:Y:S02]  /*2ac0*/  SEL R11, R11, RZ, P0 ;  /* 0x000000ff0b0b7207 */ /* 0x000fe40000000000 */
[----:B------:R-:W-:Y:S01]  /*2ad0*/  LOP3.LUT R10, R10, R3, RZ, 0x3c, !PT ;  /* 0x000000030a0a7212 */ /* 0x000fe200078e3cff */
[----:B------:R-:W-:Y:S06]  /*2ae0*/  BRA.U UP1, `(.L_x_43) ;  /* 0xfffffff1015c7547 */ /* 0x000fec000b83ffff */
[----:B------:R-:W-:Y:S01]  /*2af0*/  UIADD3 UR7, UPT, UPT, UR7, 0x110, URZ ;  /* 0x0000011007077890 */ /* 0x000fe2000fffe0ff */
[----:B------:R-:W-:-:S03]  /*2b00*/  SHF.L.U32 R3, R12, 0x1f, RZ ;  /* 0x0000001f0c037819 */ /* 0x000fc600000006ff */
[----:B------:R-:W-:-:S09]  /*2b10*/  ULEA UR4, UR5, UR7, 0x3 ;  /* 0x0000000705047291 */ /* 0x000fd2000f8e18ff */
[----:B------:R-:W2:Y:S02]  /*2b20*/  SYNCS.PHASECHK.TRANS64.TRYWAIT P0, [UR4], R3 ;  /* 0x00000003ff0075a7 */ /* 0x000ea40008001104 */
[----:B--2---:R-:W-:Y:S05]  /*2b30*/  @!P0 BRA `(.L_x_44) ;  /* 0x0000006000908947 */ /* 0x004fea0003800000 */
.L_x_148:
[----:B------:R-:W-:-:S04]  /*2b40*/  UIADD3 UR4, UPT, UPT, UR5, 0x1, URZ ;  /* 0x0000000105047890 */ /* 0x000fc8000fffe0ff */
[----:B------:R-:W-:-:S04]  /*2b50*/  UISETP.NE.AND UP0, UPT, UR4, 0x22, UPT ;  /* 0x000000220400788c */ /* 0x000fc8000bf05270 */
[----:B------:R-:W-:Y:S02]  /*2b60*/  USEL UR6, URZ, 0x1, UP0 ;  /* 0x00000001ff067887 */ /* 0x000fe40008000000 */
[----:B------:R-:W-:-:S04]  /*2b70*/  USEL UR4, UR4, URZ, UP0 ;  /* 0x000000ff04047287 */ /* 0x000fc80008000000 */
[----:B------:R-:W-:Y:S01]  /*2b80*/  ULEA UR5, UR4, UR7, 0x3 ;  /* 0x0000000704057291 */ /* 0x000fe2000f8e18ff */
[----:B------:R-:W-:-:S04]  /*2b90*/  LOP3.LUT R2, R12, UR6, RZ, 0x3c, !PT ;  /* 0x000000060c027c12 */ /* 0x000fc8000f8e3cff */
[----:B-1----:R-:W-:-:S04]  /*2ba0*/  SHF.L.U32 R3, R2, 0x1f, RZ ;  /* 0x0000001f02037819 */ /* 0x002fc800000006ff */
[----:B------:R-:W1:Y:S02]  /*2bb0*/  SYNCS.PHASECHK.TRANS64.TRYWAIT P0, [UR5], R3 ;  /* 0x00000003ff0075a7 */ /* 0x000e640008001105 */
[----:B-1----:R-:W-:Y:S05]  /*2bc0*/  @!P0 BRA `(.L_x_45) ;  /* 0x0000006000848947 */ /* 0x002fea0003800000 */
.L_x_150:
        /* <DEDUP_REMOVED lines=9> */
.L_x_152:
        /* <DEDUP_REMOVED lines=9> */
.L_x_154:
        /* <DEDUP_REMOVED lines=9> */
.L_x_156:
        /* <DEDUP_REMOVED lines=9> */
.L_x_158:
        /* <DEDUP_REMOVED lines=9> */
.L_x_160:
        /* <DEDUP_REMOVED lines=9> */
.L_x_162:
        /* <DEDUP_REMOVED lines=9> */
.L_x_164:
        /* <DEDUP_REMOVED lines=9> */
.L_x_166:
        /* <DEDUP_REMOVED lines=9> */
.L_x_168:
        /* <DEDUP_REMOVED lines=9> */
.L_x_170:
        /* <DEDUP_REMOVED lines=9> */
.L_x_172:
        /* <DEDUP_REMOVED lines=9> */
.L_x_174:
        /* <DEDUP_REMOVED lines=9> */
.L_x_176:
        /* <DEDUP_REMOVED lines=9> */
.L_x_178:
        /* <DEDUP_REMOVED lines=9> */
.L_x_180:
        /* <DEDUP_REMOVED lines=9> */
.L_x_182:
        /* <DEDUP_REMOVED lines=9> */
.L_x_184:
        /* <DEDUP_REMOVED lines=9> */
.L_x_186:
        /* <DEDUP_REMOVED lines=9> */
.L_x_188:
        /* <DEDUP_REMOVED lines=9> */
.L_x_190:
        /* <DEDUP_REMOVED lines=9> */
.L_x_192:
        /* <DEDUP_REMOVED lines=9> */
.L_x_194:
        /* <DEDUP_REMOVED lines=9> */
.L_x_196:
        /* <DEDUP_REMOVED lines=9> */
.L_x_198:
        /* <DEDUP_REMOVED lines=9> */
.L_x_200:
        /* <DEDUP_REMOVED lines=9> */
.L_x_202:
        /* <DEDUP_REMOVED lines=9> */
.L_x_204:
        /* <DEDUP_REMOVED lines=9> */
.L_x_206:
        /* <DEDUP_REMOVED lines=9> */
.L_x_208:
        /* <DEDUP_REMOVED lines=9> */
.L_x_210:
        /* <DEDUP_REMOVED lines=9> */
.L_x_212:
[----:B------:R-:W-:-:S04]  /*3d40*/  UIADD3 UR4, UPT, UPT, UR4, 0x1, URZ ;  /* 0x0000000104047890 */ /* 0x000fc8000fffe0ff */
[----:B------:R-:W-:-:S04]  /*3d50*/  UISETP.NE.AND UP0, UPT, UR4, 0x22, UPT ;  /* 0x000000220400788c */ /* 0x000fc8000bf05270 */
[----:B------:R-:W-:Y:S02]  /*3d60*/  USEL UR5, URZ, 0x1, UP0 ;  /* 0x00000001ff057887 */ /* 0x000fe40008000000 */
[----:B------:R-:W-:-:S04]  /*3d70*/  USEL UR4, UR4, URZ, UP0 ;  /* 0x000000ff04047287 */ /* 0x000fc80008000000 */
[----:B------:R-:W-:Y:S01]  /*3d80*/  ULEA UR4, UR4, UR7, 0x3 ;  /* 0x0000000704047291 */ /* 0x000fe2000f8e18ff */
[----:B-1----:R-:W-:-:S04]  /*3d90*/  LOP3.LUT R3, R2, UR5, RZ, 0x3c, !PT ;  /* 0x0000000502037c12 */ /* 0x002fc8000f8e3cff */
[----:B------:R-:W-:Y:S01]  /*3da0*/  SHF.L.U32 R3, R3, 0x1f, RZ ;  /* 0x0000001f03037819 */ /* 0x000fe200000006ff */
[----:B------:R-:W-:-:S07]  /*3db0*/  IMAD.U32 R0, RZ, RZ, UR4 ;  /* 0x00000004ff007e24 */ /* 0x000fce000f8e00ff */
.L_x_77:
[----:B-1----:R1:W2:Y:S02]  /*3dc0*/  SYNCS.PHASECHK.TRANS64.TRYWAIT P0, [R0+URZ], R3 ;  /* 0x00000003000075a7 */ /* 0x0022a400080011ff */
[----:B--2---:R-:W-:Y:S05]  /*3dd0*/  @!P0 NANOSLEEP.SYNCS 0x989680 ;  /* 0x009896800000895d */ /* 0x004fea0003900000 */
[----:B------:R-:W2:Y:S02]  /*3de0*/  @!P0 SYNCS.PHASECHK.TRANS64 P0, [R0+URZ], R3 ;  /* 0x00000003000085a7 */ /* 0x000ea400080010ff */
[----:B--2---:R-:W-:Y:S05]  /*3df0*/  @P0 EXIT ;  /* 0x000000000000094d */ /* 0x004fea0003800000 */
[----:B------:R-:W-:Y:S05]  /*3e00*/  BRA `(.L_x_77) ;  /* 0xfffffffc00ec7947 */ /* 0x000fea000383ffff */
.L_x_23:
[----:B------:R-:W1:Y:S02]  /*3e10*/  S2UR UR4, SR_CgaCtaId ;  /* 0x00000000000479c3 */ /* 0x000e640000008800 */
[----:B-1----:R-:W-:-:S04]  /*3e20*/  UISETP.NE.AND UP0, UPT, UR4, URZ, UPT ;  /* 0x000000ff0400728c */ /* 0x002fc8000bf05270 */
[----:B------:R-:W-:-:S09]  /*3e30*/  UISETP.NE.OR UP0, UPT, UR17, 0x1, UP0 ;  /* 0x000000011100788c */ /* 0x000fd20008705670 */
[----:B------:R-:W-:Y:S05]  /*3e40*/  BRA.U UP0, `(.L_x_78) ;  /* 0x00000005004c7547 */ /* 0x000fea000b800000 */
[----:B------:R-:W1:Y:S01]  /*3e50*/  S2UR UR5, SR_CgaCtaId ;  /* 0x00000000000579c3 */ /* 0x000e620000008800 */
[----:B------:R-:W-:Y:S01]  /*3e60*/  UMOV UR4, 0x400 ;  /* 0x0000040000047882 */ /* 0x000fe20000000000 */
[----:B------:R-:W-:Y:S01]  /*3e70*/  ISETP.GE.U32.AND P2, PT, R0, 0x4, PT ;  /* 0x000000040000780c */ /* 0x000fe20003f46070 */
[----:B------:R-:W-:Y:S01]  /*3e80*/  IMAD.MOV.U32 R12, RZ, RZ, 0x1 ;  /* 0x00000001ff0c7424 */ /* 0x000fe200078e00ff */
[----:B------:R-:W-:Y:S02]  /*3e90*/  CS2R R10, SRZ ;  /* 0x00000000000a7805 */ /* 0x000fe4000001ff00 */
[----:B------:R-:W-:Y:S01]  /*3ea0*/  CS2R R8, SRZ ;  /* 0x0000000000087805 */ /* 0x000fe2000001ff00 */
[----:B-1----:R-:W-:-:S03]  /*3eb0*/  ULEA UR6, UR5, UR4, 0x18 ;  /* 0x0000000405067291 */ /* 0x002fc6000f8ec0ff */
[----:B------:R-:W-:-:S09]  /*3ec0*/  UMOV UR5, URZ ;  /* 0x000000ff00057c82 */ /* 0x000fd20008000000 */
.L_x_82:
[----:B------:R-:W-:Y:S02]  /*3ed0*/  LEA R2, R8, UR6, 0x3 ;  /* 0x0000000608027c11 */ /* 0x000fe4000f8e18ff */
[----:B------:R-:W-:-:S03]  /*3ee0*/  SHF.L.U32 R5, R9, 0x1f, RZ ;  /* 0x0000001f09057819 */ /* 0x000fc600000006ff */
[----:B------:R-:W-:Y:S01]  /*3ef0*/  VIADD R4, R2, 0x2c0 ;  /* 0x000002c002047836 */ /* 0x000fe20000000000 */
[----:B------:R-:W1:Y:S02]  /*3f00*/  SYNCS.PHASECHK.TRANS64.TRYWAIT P0, [R2+URZ+0x2b0], R5 ;  /* 0x0002b005020075a7 */ /* 0x000e6400080011ff */
[----:B-1----:R-:W-:Y:S05]  /*3f10*/  @!P0 BRA `(.L_x_79) ;  /* 0x0000005800b08947 */ /* 0x002fea0003800000 */
.L_x_213:
[----:B------:R-:W-:Y:S01]  /*3f20*/  ULEA UR4, UR5, UR6, 0x3 ;  /* 0x0000000605047291 */ /* 0x000fe2000f8e18ff */
[----:B------:R-:W-:Y:S02]  /*3f30*/  PRMT R4, RZ, 0x654, R4 ;  /* 0x00000654ff047816 */ /* 0x000fe40000000004 */
[----:B-1----:R-:W-:Y:S01]  /*3f40*/  SHF.L.U32 R5, R12, 0x1f, RZ ;  /* 0x0000001f0c057819 */ /* 0x002fe200000006ff */
[----:B------:R-:W-:Y:S01]  /*3f50*/  UIADD3 UR7, UPT, UPT, UR4, 0x250, URZ ;  /* 0x0000025004077890 */ /* 0x000fe2000fffe0ff */
[----:B------:R1:W-:Y:S05]  /*3f60*/  SYNCS.ARRIVE.TRANS64.RED.A1T0 RZ, [R4+URZ], RZ ;  /* 0x000000ff04ff79a7 */ /* 0x0003ea00081004ff */
[----:B------:R-:W-:Y:S01]  /*3f70*/  IMAD.U32 R7, RZ, RZ, UR7 ;  /* 0x00000007ff077e24 */ /* 0x000fe2000f8e00ff */
[----:B------:R-:W2:Y:S04]  /*3f80*/  SYNCS.PHASECHK.TRANS64.TRYWAIT P0, [UR4+0x260], R5 ;  /* 0x00026005ff0075a7 */ /* 0x000ea80008001104 */
[----:B------:R-:W-:Y:S01]  /*3f90*/  PRMT R6, R0, 0x654, R7 ;  /* 0x0000065400067816 */ /* 0x000fe20000000007 */
[----:B-1----:R-:W-:Y:S01]  /*3fa0*/  @!P2 IMAD.MOV.U32 R4, RZ, RZ, 0x10 ;  /* 0x00000010ff04a424 */ /* 0x002fe200078e00ff */
[----:B--2---:R-:W-:Y:S06]  /*3fb0*/  @!P0 BRA `(.L_x_80) ;  /* 0x00000058009c8947 */ /* 0x004fec0003800000 */
.L_x_215:
[----:B------:R-:W-:Y:S01]  /*3fc0*/  ULEA UR8, UR5, UR6, 0x4 ;  /* 0x0000000605087291 */ /* 0x000fe2000f8e20ff */
[----:B------:R-:W-:Y:S01]  /*3fd0*/  SEL R3, R6, R3, !P2 ;  /* 0x0000000306037207 */ /* 0x000fe20005000000 */
[----:B------:R-:W-:Y:S01]  /*3fe0*/  UIADD3 UR9, UPT, UPT, UR4, 0x250, URZ ;  /* 0x0000025004097890 */ /* 0x000fe2000fffe0ff */
[----:B-1----:R-:W-:Y:S01]  /*3ff0*/  LEA R2, R11, UR6, 0x3 ;  /* 0x000000060b027c11 */ /* 0x002fe2000f8e18ff */
[----:B------:R-:W-:Y:S01]  /*4000*/  UIADD3 UR8, UPT, UPT, UR8, 0x2e0, URZ ;  /* 0x000002e008087890 */ /* 0x000fe2000fffe0ff */
[----:B------:R-:W-:Y:S01]  /*4010*/  SHF.L.U32 R5, R10, 0x1f, RZ ;  /* 0x0000001f0a057819 */ /* 0x000fe200000006ff */
[----:B------:R1:W-:Y:S01]  /*4020*/  @!P2 SYNCS.ARRIVE.TRANS64.RED RZ, [R3+URZ], R4 ;  /* 0x0000000403ffa9a7 */ /* 0x0003e200080004ff */
[----:B------:R-:W-:Y:S01]  /*4030*/  UIADD3 UR4, UPT, UPT, UR5, 0x1, URZ ;  /* 0x0000000105047890 */ /* 0x000fe2000fffe0ff */
[----:B------:R-:W-:-:S03]  /*4040*/  VIADD R8, R8, 0x1 ;  /* 0x0000000108087836 */ /* 0x000fc60000000000 */
[----:B------:R-:W-:Y:S02]  /*4050*/  UISETP.NE.AND UP0, UPT, UR4, 0x2, UPT ;  /* 0x000000020400788c */ /* 0x000fe4000bf05270 */
[----:B------:R-:W-:Y:S06]  /*4060*/  UGETNEXTWORKID.BROADCAST [UR8], [UR9] ;  /* 0x00000000080073ca */ /* 0x000fec0008000100 */
[----:B------:R-:W-:Y:S01]  /*4070*/  USEL UR7, URZ, 0x1, UP0 ;  /* 0x00000001ff077887 */ /* 0x000fe20008000000 */
[----:B------:R-:W-:Y:S01]  /*4080*/  ISETP.NE.AND P0, PT, R8, 0x2, PT ;  /* 0x000000020800780c */ /* 0x000fe20003f05270 */
[----:B------:R-:W-:Y:S01]  /*4090*/  USEL UR5, UR4, URZ, UP0 ;  /* 0x000000ff04057287 */ /* 0x000fe20008000000 */
[----:B------:R-:W2:Y:S03]  /*40a0*/  SYNCS.PHASECHK.TRANS64.TRYWAIT P1, [R2+URZ+0x250], R5 ;  /* 0x00025005020075a7 */ /* 0x000ea600080211ff */
[----:B------:R-:W-:Y:S01]  /*40b0*/  LOP3.LUT R12, R12, UR7, RZ, 0x3c, !PT ;  /* 0x000000070c0c7c12 */ /* 0x000fe2000f8e3cff */
[----:B-12---:R-:W-:Y:S07]  /*40c0*/  @!P1 BRA `(.L_x_81) ;  /* 0x0000005800709947 */ /* 0x006fee0003800000 */
.L_x_216:
[C---:B------:R-:W-:Y:S01]  /*40d0*/  LEA R4, R11.reuse, UR6, 0x4 ;  /* 0x000000060b047c11 */ /* 0x040fe2000f8e20ff */
[----:B-1----:R-:W-:Y:S01]  /*40e0*/  VIADD R2, R2, 0x260 ;  /* 0x0000026002027836 */ /* 0x002fe20000000000 */
[----:B------:R-:W-:Y:S01]  /*40f0*/  SEL R8, R8, RZ, P0 ;  /* 0x000000ff08087207 */ /* 0x000fe20000000000 */
[----:B------:R-:W-:-:S03]  /*4100*/  VIADD R11, R11, 0x1 ;  /* 0x000000010b0b7836 */ /* 0x000fc60000000000 */
[----:B------:R-:W1:Y:S01]  /*4110*/  LDS.128 R4, [R4+0x2e0] ;  /* 0x0002e00004047984 */ /* 0x000e620000000c00 */
[----:B------:R-:W-:Y:S02]  /*4120*/  PRMT R2, RZ, 0x654, R2 ;  /* 0x00000654ff027816 */ /* 0x000fe40000000002 */
[C---:B------:R-:W-:Y:S01]  /*4130*/  ISETP.NE.AND P1, PT, R11.reuse, 0x2, PT ;  /* 0x000000020b00780c */ /* 0x040fe20003f25270 */
[----:B------:R-:W-:Y:S01]  /*4140*/  @!PT LDS RZ, [RZ] ;  /* 0x00000000fffff984 */ /* 0x000fe20000000800 */
[----:B------:R-:W-:Y:S01]  /*4150*/  @!PT LDS RZ, [RZ] ;  /* 0x00000000fffff984 */ /* 0x000fe20000000800 */
[----:B------:R-:W-:Y:S01]  /*4160*/  @!PT LDS RZ, [RZ] ;  /* 0x00000000fffff984 */ /* 0x000fe20000000800 */
[----:B------:R-:W-:Y:S01]  /*4170*/  @!PT LDS RZ, [RZ] ;  /* 0x00000000fffff984 */ /* 0x000fe20000000800 */
[----:B------:R2:W-:Y:S06]  /*4180*/  MEMBAR.ALL.CTA ;  /* 0x0000000000007992 */ /* 0x0005ec0000008000 */
[----:B--2---:R-:W2:Y:S01]  /*4190*/  FENCE.VIEW.ASYNC.S ;  /* 0x00000000000073c6 */ /* 0x004ea20000000000 */
[----:B------:R-:W-:Y:S01]  /*41a0*/  SEL R11, R11, RZ, P1 ;  /* 0x000000ff0b0b7207 */ /* 0x000fe20000800000 */
[----:B--2---:R2:W-:Y:S01]  /*41b0*/  SYNCS.ARRIVE.TRANS64.RED.A1T0 RZ, [R2+URZ], RZ ;  /* 0x000000ff02ff79a7 */ /* 0x0045e200081004ff */
[----:B-1----:R-:W-:-:S02]  /*41c0*/  LOP3.LUT P3, RZ, R6, 0x1, RZ, 0xc0, !PT ;  /* 0x0000000106ff7812 */ /* 0x002fc4000786c0ff */
[----:B------:R-:W-:-:S04]  /*41d0*/  SEL R5, RZ, 0x1, P1 ;  /* 0x00000001ff057807 */ /* 0x000fc80000800000 */
[----:B------:R-:W-:Y:S02]  /*41e0*/  LOP3.LUT R10, R10, R5, RZ, 0x3c, !PT ;  /* 0x000000050a0a7212 */ /* 0x000fe400078e3cff */
[----:B--2---:R-:W-:-:S04]  /*41f0*/  SEL R2, RZ, 0x1, P0 ;  /* 0x00000001ff027807 */ /* 0x004fc80000000000 */
[----:B------:R-:W-:Y:S01]  /*4200*/  LOP3.LUT R9, R9, R2, RZ, 0x3c, !PT ;  /* 0x0000000209097212 */ /* 0x000fe200078e3cff */
[----:B------:R-:W-:Y:S06]  /*4210*/  @P3 BRA `(.L_x_82) ;  /* 0xfffffffc002c3947 */ /* 0x000fec000383ffff */
[----:B------:R-:W-:Y:S01]  /*4220*/  ULEA UR4, UR5, UR6, 0x3 ;  /* 0x0000000605047291 */ /* 0x000fe2000f8e18ff */
[----:B------:R-:W-:-:S08]  /*4230*/  SHF.L.U32 R3, R12, 0x1f, RZ ;  /* 0x0000001f0c037819 */ /* 0x000fd000000006ff */
[----:B------:R-:W1:Y:S02]  /*4240*/  SYNCS.PHASECHK.TRANS64 P0, [UR4+0x260], R3 ;  /* 0x00026003ff0075a7 */ /* 0x000e640008001004 */
[----:B-1----:R-:W-:Y:S05]  /*4250*/  @P0 BRA `(.L_x_83) ;  /* 0x0000000000080947 */ /* 0x002fea0003800000 */
[----:B------:R-:W1:Y:S02]  /*4260*/  SYNCS.PHASECHK.TRANS64.TRYWAIT P0, [UR4+0x260], R3 ;  /* 0x00026003ff0075a7 */ /* 0x000e640008001104 */
[----:B-1----:R-:W-:Y:S05]  /*4270*/  @!P0 BRA `(.L_x_84) ;  /* 0x0000005800188947 */ /* 0x002fea0003800000 */
.L_x_83:
[----:B------:R-:W-:-:S04]  /*4280*/  UIADD3 UR7, UPT, UPT, UR5, 0x1, URZ ;  /* 0x0000000105077890 */ /* 0x000fc8000fffe0ff */
[----:B------:R-:W-:-:S04]  /*4290*/  UISETP.NE.AND UP0, UPT, UR7, 0x2, UPT ;  /* 0x000000020700788c */ /* 0x000fc8000bf05270 */
[----:B------:R-:W-:Y:S02]  /*42a0*/  USEL UR8, URZ, 0x1, UP0 ;  /* 0x00000001ff087887 */ /* 0x000fe40008000000 */
[----:B------:R-:W-:-:S04]  /*42b0*/  USEL UR7, UR7, URZ, UP0 ;  /* 0x000000ff07077287 */ /* 0x000fc80008000000 */
[----:B------:R-:W-:Y:S01]  /*42c0*/  ULEA UR7, UR7, UR6, 0x3 ;  /* 0x0000000607077291 */ /* 0x000fe2000f8e18ff */
[----:B-1----:R-:W-:-:S04]  /*42d0*/  LOP3.LUT R3, R12, UR8, RZ, 0x3c, !PT ;  /* 0x000000080c037c12 */ /* 0x002fc8000f8e3cff */
[----:B------:R-:W-:-:S04]  /*42e0*/  SHF.L.U32 R0, R3, 0x1f, RZ ;  /* 0x0000001f03007819 */ /* 0x000fc800000006ff */
[----:B------:R-:W1:Y:S02]  /*42f0*/  SYNCS.PHASECHK.TRANS64 P0, [UR7+0x260], R0 ;  /* 0x00026000ff0075a7 */ /* 0x000e640008001007 */
[----:B-1----:R-:W-:Y:S05]  /*4300*/  @P0 EXIT ;  /* 0x000000000000094d */ /* 0x002fea0003800000 */
[----:B------:R-:W-:Y:S02]  /*4310*/  SHF.L.U32 R3, R3, 0x1f, RZ ;  /* 0x0000001f03037819 */ /* 0x000fe400000006ff */
[----:B------:R-:W-:-:S07]  /*4320*/  MOV R0, UR7 ;  /* 0x0000000700007c02 */ /* 0x000fce0008000f00 */
.L_x_85:
[----:B-1----:R1:W2:Y:S02]  /*4330*/  SYNCS.PHASECHK.TRANS64.TRYWAIT P0, [R0+URZ+0x260], R3 ;  /* 0x00026003000075a7 */ /* 0x0022a400080011ff */
[----:B--2---:R-:W-:Y:S05]  /*4340*/  @!P0 NANOSLEEP.SYNCS 0x989680 ;  /* 0x009896800000895d */ /* 0x004fea0003900000 */
[----:B------:R-:W2:Y:S02]  /*4350*/  @!P0 SYNCS.PHASECHK.TRANS64 P0, [R0+URZ+0x260], R3 ;  /* 0x00026003000085a7 */ /* 0x000ea400080010ff */
[----:B--2---:R-:W-:Y:S05]  /*4360*/  @P0 EXIT ;  /* 0x000000000000094d */ /* 0x004fea0003800000 */
[----:B------:R-:W-:Y:S05]  /*4370*/  BRA `(.L_x_85) ;  /* 0xfffffffc00ec7947 */ /* 0x000fea000383ffff */
.L_x_78:
[----:B------:R-:W-:Y:S05]  /*4380*/  BRA.U UP4, `(.L_x_86) ;  /* 0x0000000d04847547 */ /* 0x000fea000b800000 */
[----:B------:R-:W1:Y:S01]  /*4390*/  S2UR UR7, SR_CgaCtaId ;  /* 0x00000000000779c3 */ /* 0x000e620000008800 */
[----:B------:R-:W-:Y:S01]  /*43a0*/  UMOV UR4, 0x40 ;  /* 0x0000004000047882 */ /* 0x000fe20000000000 */
[----:B------:R-:W-:Y:S01]  /*43b0*/  NOP ;  /* 0x0000000000007918 */ /* 0x000fe20000000000 */
[----:B------:R-:W-:Y:S01]  /*43c0*/  UMOV UR6, 0x400 ;  /* 0x0000040000067882 */ /* 0x000fe20000000000 */
[----:B-1----:R-:W-:Y:S02]  /*43d0*/  ULEA UR5, UR7, UR4, 0x18 ;  /* 0x0000000407057291 */ /* 0x002fe4000f8ec0ff */
[----:B------:R-:W-:-:S07]  /*43e0*/  ULEA UR6, UR7, UR6, 0x18 ;  /* 0x0000000607067291 */ /* 0x000fce000f8ec0ff */
[----:B------:R-:W1:Y:S02]  /*43f0*/  LDS.U8 R0, [UR5+0x1c] ;  /* 0x00001c05ff007984 */ /* 0x000e640008000000 */
[----:B-1----:R-:W-:-:S13]  /*4400*/  ISETP.NE.AND P0, PT, R0, RZ, PT ;  /* 0x000000ff0000720c */ /* 0x002fda0003f05270 */
[----:B------:R-:W-:Y:S05]  /*4410*/  @P0 BRA `(.L_x_87) ;  /* 0x0000000000580947 */ /* 0x000fea0003800000 */
[----:B------:R-:W-:-:S13]  /*4420*/  ELECT P0, URZ, PT ;  /* 0x0000000000ff782f */ /* 0x000fda0003800000 */
[----:B------:R-:W-:Y:S05]  /*4430*/  @!P0 BRA `(.L_x_88) ;  /* 0x0000000000608947 */ /* 0x000fea0003800000 */
[----:B------:R-:W-:Y:S01]  /*4440*/  UMOV UR4, 0x10 ;  /* 0x0000001000047882 */ /* 0x000fe20000000000 */
[----:B------:R-:W-:Y:S01]  /*4450*/  HFMA2 R0, -RZ, RZ, 0, 5.9604644775390625e-08 ;  /* 0x00000001ff007431 */ /* 0x000fe200000001ff */
[----:B------:R-:W-:-:S03]  /*4460*/  MOV R3, 0xffff ;  /* 0x0000ffff00037802 */ /* 0x000fc60000000f00 */
[----:B------:R-:W-:Y:S04]  /*4470*/  DEPBAR.LE SB1, 0x36 ;  /* 0x00009d800000791a */ /* 0x000fe80000000000 */
[----:B------:R-:W1:Y:S02]  /*4480*/  UTCATOMSWS.FIND_AND_SET.ALIGN UP0, UR4, UR4 ;  /* 0x00000004000475e3 */ /* 0x000e640008000800 */
[----:B-1----:R-:W-:Y:S01]  /*4490*/  MOV R4, UR4 ;  /* 0x0000000400047c02 */ /* 0x002fe20008000f00 */
[----:B------:R-:W-:Y:S06]  /*44a0*/  BRA.U UP0, `(.L_x_89) ;  /* 0x0000000100187547 */ /* 0x000fec000b800000 */
.L_x_90:
[----:B------:R-:W-:Y:S05]  /*44b0*/  NANOSLEEP 0x64 ;  /* 0x000000640000795d */ /* 0x000fea0003800000 */
[----:B------:R-:W-:-:S05]  /*44c0*/  UMOV UR4, 0x10 ;  /* 0x0000001000047882 */ /* 0x000fca0000000000 */
[----:B------:R-:W-:Y:S04]  /*44d0*/  DEPBAR.LE SB1, 0x36 ;  /* 0x00009d800000791a */ /* 0x000fe80000000000 */
[----:B------:R-:W1:Y:S02]  /*44e0*/  UTCATOMSWS.FIND_AND_SET.ALIGN UP0, UR4, UR4 ;  /* 0x00000004000475e3 */ /* 0x000e640008000800 */
[----:B-1----:R-:W-:Y:S01]  /*44f0*/  MOV R4, UR4 ;  /* 0x0000000400047c02 */ /* 0x002fe20008000f00 */
[----:B------:R-:W-:Y:S05]  /*4500*/  BRA.U !UP0, `(.L_x_90) ;  /* 0xfffffffd08e87547 */ /* 0x000fea000b83ffff */
.L_x_89:
[-C--:B------:R-:W-:Y:S02]  /*4510*/  SHF.L.U32 R3, R3, R4.reuse, RZ ;  /* 0x0000000403037219 */ /* 0x080fe400000006ff */
[----:B------:R-:W-:Y:S01]  /*4520*/  SHF.L.U32 R0, R0, R4, RZ ;  /* 0x0000000400007219 */ /* 0x000fe200000006ff */
[----:B------:R-:W-:Y:S02]  /*4530*/  IMAD.SHL.U32 R4, R4, 0x20, RZ ;  /* 0x0000002004047824 */ /* 0x000fe400078e00ff */
[----:B------:R1:W-:Y:S04]  /*4540*/  ATOMS.OR RZ, [UR5+0x14], R3 ;  /* 0x00001403ffff798c */ /* 0x0003e8000b000005 */
[----:B------:R1:W-:Y:S04]  /*4550*/  ATOMS.OR RZ, [UR5+0x18], R0 ;  /* 0x00001800ffff798c */ /* 0x0003e8000b000005 */
[----:B------:R1:W-:Y:S01]  /*4560*/  STS [UR6+0x300], R4 ;  /* 0x00030004ff007988 */ /* 0x0003e20008000806 */
[----:B------:R-:W-:Y:S05]  /*4570*/  BRA `(.L_x_88) ;  /* 0x0000000000107947 */ /* 0x000fea0003800000 */
.L_x_87:
[----:B------:R-:W-:Y:S02]  /*4580*/  MOV R0, 0xffffffff ;  /* 0xffffffff00007802 */ /* 0x000fe40000000f00 */
[----:B------:R-:W-:-:S03]  /*4590*/  MOV R4, 0x45c0 ;  /* 0x000045c000047802 */ /* 0x000fc60000000f00 */
[----:B------:R1:W-:Y:S04]  /*45a0*/  STS [UR6+0x300], R0 ;  /* 0x00030000ff007988 */ /* 0x0003e80008000806 */
[----:B-1---5:R-:W-:Y:S05]  /*45b0*/  CALL.REL.NOINC `($__internal_1_$__cuda_sm10x_tcgen05_guardrail_trap_phase_invalid_during_alloc) ;  /* 0x0000005800d47944 */ /* 0x022fea0003c00000 */
.L_x_88:
[----:B------:R-:W-:Y:S05]  /*45c0*/  WARPSYNC.ALL ;  /* 0x0000000000007948 */ /* 0x000fea0003800000 */
[----:B------:R-:W2:Y:S01]  /*45d0*/  S2UR UR4, SR_CgaCtaId ;  /* 0x00000000000479c3 */ /* 0x000ea20000008800 */
[----:B------:R-:W-:Y:S01]  /*45e0*/  UMOV UR13, 0x400 ;  /* 0x00000400000d7882 */ /* 0x000fe20000000000 */
[----:B------:R-:W-:-:S06]  /*45f0*/  NOP ;  /* 0x0000000000007918 */ /* 0x000fcc0000000000 */
[----:B------:R-:W-:Y:S06]  /*4600*/  BAR.ARV 0x6, 0xa0 ;  /* 0x0182800000007b1d */ /* 0x000fec0000002000 */
[----:B------:R-:W3:Y:S01]  /*4610*/  LDCU UR5, c[0x0][0x38c] ;  /* 0x00007180ff0577ac */ /* 0x000ee20008000800 */
[----:B------:R-:W-:Y:S01]  /*4620*/  LOP3.LUT R2, R2, 0xffff, RZ, 0xc0, !PT ;  /* 0x0000ffff02027812 */ /* 0x000fe200078ec0ff */
[----:B------:R-:W-:Y:S01]  /*4630*/  IMAD.MOV.U32 R11, RZ, RZ, 0x1 ;  /* 0x00000001ff0b7424 */ /* 0x000fe200078e00ff */
[----:B------:R-:W-:Y:S01]  /*4640*/  CS2R R8, SRZ ;  /* 0x0000000000087805 */ /* 0x000fe2000001ff00 */
[----:B------:R-:W4:Y:S01]  /*4650*/  LDCU UR8, c[0x0][0x38c] ;  /* 0x00007180ff0877ac */ /* 0x000f220008000800 */
[----:B------:R-:W-:Y:S01]  /*4660*/  R2UR UR15, R2 ;  /* 0x00000000020f72ca */ /* 0x000fe200000e0000 */
[----:B------:R-:W-:Y:S01]  /*4670*/  IMAD.MOV.U32 R10, RZ, RZ, RZ ;  /* 0x000000ffff0a7224 */ /* 0x000fe200078e00ff */
[----:B------:R-:W-:Y:S01]  /*4680*/  UMOV UR18, URZ ;  /* 0x000000ff00127c82 */ /* 0x000fe20008000000 */
[----:B------:R-:W-:Y:S01]  /*4690*/  UMOV UR10, URZ ;  /* 0x000000ff000a7c82 */ /* 0x000fe20008000000 */
[----:B--2---:R-:W-:Y:S01]  /*46a0*/  ULEA UR13, UR4, UR13, 0x18 ;  /* 0x0000000d040d7291 */ /* 0x004fe2000f8ec0ff */
[----:B------:R-:W-:Y:S01]  /*46b0*/  UMOV UR20, 0x0 ;  /* 0x0000000000147882 */ /* 0x000fe20000000000 */
[----:B------:R-:W-:-:S02]  /*46c0*/  UMOV UR21, 0x4200490 ;  /* 0x0420049000157882 */ /* 0x000fc40000000000 */
[----:B------:R-:W-:Y:S02]  /*46d0*/  UIADD3 UR6, UPT, UPT, UR13, 0x4600, URZ ;  /* 0x000046000d067890 */ /* 0x000fe4000fffe0ff */
[----:B------:R-:W-:Y:S02]  /*46e0*/  UIADD3 UR7, UPT, UPT, UR13, 0x15600, URZ ;  /* 0x000156000d077890 */ /* 0x000fe4000fffe0ff */
[----:B---3--:R-:W-:Y:S01]  /*46f0*/  UIADD3 UR5, UPT, UPT, UR5, 0x1f, URZ ;  /* 0x0000001f05057890 */ /* 0x008fe2000fffe0ff */
[----:B-1----:R-:W1:Y:S01]  /*4700*/  LDS R0, [UR13+0x300] ;  /* 0x0003000dff007984 */ /* 0x002e620008000800 */
[----:B------:R-:W-:Y:S02]  /*4710*/  USHF.R.U32.HI UR6, URZ, 0x4, UR6 ;  /* 0x00000004ff067899 */ /* 0x000fe40008011606 */
[----:B------:R-:W-:Y:S02]  /*4720*/  USHF.R.S32.HI UR4, URZ, 0x1f, UR5 ;  /* 0x0000001fff047899 */ /* 0x000fe40008011405 */
[----:B------:R-:W-:-:S02]  /*4730*/  ULOP3.LUT UR6, UR6, 0x3fff, URZ, 0xc0, !UPT ;  /* 0x00003fff06067892 */ /* 0x000fc4000f8ec0ff */
[----:B------:R-:W-:Y:S02]  /*4740*/  ULEA.HI UR4, UR4, UR5, URZ, 0x5 ;  /* 0x0000000504047291 */ /* 0x000fe4000f8f28ff */
[----:B------:R-:W-:Y:S02]  /*4750*/  USHF.R.U32.HI UR5, URZ, 0x4, UR7 ;  /* 0x00000004ff057899 */ /* 0x000fe40008011607 */
[----:B------:R-:W-:Y:S02]  /*4760*/  USHF.R.S32.HI UR22, URZ, 0x5, UR4 ;  /* 0x00000005ff167899 */ /* 0x000fe40008011404 */
[----:B------:R-:W-:Y:S02]  /*4770*/  ULOP3.LUT UR5, UR5, 0x3fff, URZ, 0xc0, !UPT ;  /* 0x00003fff05057892 */ /* 0x000fe4000f8ec0ff */
[----:B------:R-:W-:Y:S02]  /*4780*/  UISETP.LT.AND UP0, UPT, UR22, 0x1, UPT ;  /* 0x000000011600788c */ /* 0x000fe4000bf01270 */
[----:B------:R-:W-:-:S02]  /*4790*/  ULOP3.LUT UR16, UR6, 0x10000, URZ, 0xfc, !UPT ;  /* 0x0001000006107892 */ /* 0x000fc4000f8efcff */
[----:B------:R-:W-:Y:S02]  /*47a0*/  USEL UR23, UR22, 0x1, !UP0 ;  /* 0x0000000116177887 */ /* 0x000fe4000c000000 */
[----:B------:R-:W-:Y:S02]  /*47b0*/  ULOP3.LUT UR17, UR5, 0x10000, URZ, 0xfc, !UPT ;  /* 0x0001000005117892 */ /* 0x000fe4000f8efcff */
[----:B------:R-:W-:Y:S02]  /*47c0*/  UIADD3 UR23, UPT, UPT, -UR23, URZ, URZ ;  /* 0x000000ff17177290 */ /* 0x000fe4000fffe1ff */
[----:B----4-:R-:W-:Y:S01]  /*47d0*/  UISETP.GE.AND UP4, UPT, UR8, 0x1, UPT ;  /* 0x000000010800788c */ /* 0x010fe2000bf86270 */
[----:B-1----:R-:W-:-:S15]  /*47e0*/  R2UR UR24, R0 ;  /* 0x00000000001872ca */ /* 0x002fde00000e0000 */
.L_x_97:
[----:B------:R-:W-:Y:S02]  /*47f0*/  LEA R0, R10, UR13, 0x3 ;  /* 0x0000000d0a007c11 */ /* 0x000fe4000f8e18ff */
[----:B------:R-:W-:Y:S02]  /*4800*/  SHF.L.U32 R5, R9, 0x1f, RZ ;  /* 0x0000001f09057819 */ /* 0x000fe400000006ff */
[----:B------:R-:W-:Y:S01]  /*4810*/  PLOP3.LUT P0, PT, PT, PT, UP4, 0x80, 0x8 ;  /* 0x000000000008781c */ /* 0x000fe20003f0f048 */
[----:B------:R-:W-:Y:S01]  /*4820*/  VIADD R3, R0, 0x260 ;  /* 0x0000026000037836 */ /* 0x000fe20000000000 */
[----:B-1----:R-:W1:Y:S02]  /*4830*/  SYNCS.PHASECHK.TRANS64.TRYWAIT P1, [R0+URZ+0x250], R5 ;  /* 0x00025005000075a7 */ /* 0x002e6400080211ff */
[----:B-1-3--:R-:W-:Y:S09]  /*4840*/  @!P1 BRA `(.L_x_91) ;  /* 0x0000005000bc9947 */ /* 0x00aff20003800000 */
.L_x_218:
[----:B------:R-:W-:Y:S01]  /*4850*/  LEA R4, R10, UR13, 0x4 ;  /* 0x0000000d0a047c11 */ /* 0x000fe2000f8e20ff */
[----:B------:R-:W-:Y:S01]  /*4860*/  @UP4 ULEA UR4, UR10, UR13, 0x3 ;  /* 0x0000000d0a044291 */ /* 0x000fe2000f8e18ff */
[----:B------:R-:W-:Y:S01]  /*4870*/  PLOP3.LUT P2, PT, PT, PT, PT, 0x80, 0x8 ;  /* 0x000000000008781c */ /* 0x000fe20003f4f070 */
[----:B------:R-:W-:Y:S01]  /*4880*/  ULEA UR19, UR18, UR13, 0x3 ;  /* 0x0000000d12137291 */ /* 0x000fe2000f8e18ff */
[----:B------:R-:W-:Y:S02]  /*4890*/  PRMT R3, RZ, 0x654, R3 ;  /* 0x00000654ff037816 */ /* 0x000fe40000000003 */
[----:B-1----:R-:W1:Y:S01]  /*48a0*/  LDS.128 R4, [R4+0x2e0] ;  /* 0x0002e00004047984 */ /* 0x002e620000000c00 */
[----:B------:R-:W-:Y:S02]  /*48b0*/  @P0 SHF.L.U32 R2, R8, 0x1f, RZ ;  /* 0x0000001f08020819 */ /* 0x000fe400000006ff */
[----:B------:R-:W-:Y:S01]  /*48c0*/  SHF.L.U32 R0, R11, 0x1f, RZ ;  /* 0x0000001f0b007819 */ /* 0x000fe200000006ff */
[----:B------:R-:W-:Y:S01]  /*48d0*/  @!PT LDS RZ, [RZ] ;  /* 0x00000000fffff984 */ /* 0x000fe20000000800 */
[----:B------:R-:W-:Y:S01]  /*48e0*/  @!PT LDS RZ, [RZ] ;  /* 0x00000000fffff984 */ /* 0x000fe20000000800 */
[----:B------:R-:W-:Y:S01]  /*48f0*/  @!PT LDS RZ, [RZ] ;  /* 0x00000000fffff984 */ /* 0x000fe20000000800 */
[----:B------:R-:W-:Y:S01]  /*4900*/  @!PT LDS RZ, [RZ] ;  /* 0x00000000fffff984 */ /* 0x000fe20000000800 */
[----:B------:R2:W-:Y:S06]  /*4910*/  MEMBAR.ALL.CTA ;  /* 0x0000000000007992 */ /* 0x0005ec0000008000 */
[----:B--2---:R-:W2:Y:S02]  /*4920*/  FENCE.VIEW.ASYNC.S ;  /* 0x00000000000073c6 */ /* 0x004ea40000000000 */
[----:B--2---:R2:W-:Y:S01]  /*4930*/  SYNCS.ARRIVE.TRANS64.RED.A1T0 RZ, [R3+URZ], RZ ;  /* 0x000000ff03ff79a7 */ /* 0x0045e200081004ff */
[----:B------:R2:W3:Y:S01]  /*4940*/  @P0 SYNCS.PHASECHK.TRANS64.TRYWAIT P2, [UR4], R2 ;  /* 0x00000002ff0005a7 */ /* 0x0004e20008041104 */
[----:B-1----:R-:W-:Y:S01]  /*4950*/  LOP3.LUT P1, RZ, R6, 0x1, RZ, 0xc0, !PT ;  /* 0x0000000106ff7812 */ /* 0x002fe2000782c0ff */
[----:B------:R-:W1:Y:S02]  /*4960*/  SYNCS.PHASECHK.TRANS64.TRYWAIT P0, [UR19+0x290], R0 ;  /* 0x00029000ff0075a7 */ /* 0x000e640008001113 */
[----:B-123--:R-:W-:Y:S10]  /*4970*/  @!P0 BRA `(.L_x_92) ;  /* 0x0000005000848947 */ /* 0x00eff40003800000 */
.L_x_220:
[----:B------:R-:W-:Y:S01]  /*4980*/  IADD3 R10, PT, PT, R10, 0x1, RZ ;  /* 0x000000010a0a7810 */ /* 0x000fe20007ffe0ff */
[----:B------:R-:W-:Y:S06]  /*4990*/  BRA.U !UP4, `(.L_x_93) ;  /* 0x000000010ca07547 */ /* 0x000fec000b800000 */
[----:B------:R-:W-:Y:S02]  /*49a0*/  ULEA.HI UR4, UR18, UR18, URZ, 0x1 ;  /* 0x0000001212047291 */ /* 0x000fe4000f8f08ff */
[----:B------:R-:W-:Y:S02]  /*49b0*/  UPLOP3.LUT UP2, UPT, UPT, UPT, UPT, 0x40, 0x4 ;  /* 0x000000000004789c */ /* 0x000fe40003f4e870 */
[----:B------:R-:W-:Y:S02]  /*49c0*/  USHF.L.U32 UR5, UR4, 0x6, URZ ;  /* 0x0000000604057899 */ /* 0x000fe400080006ff */
[----:B------:R-:W-:Y:S02]  /*49d0*/  ULOP3.LUT UR14, UR4, 0xffe, URZ, 0xc0, !UPT ;  /* 0x00000ffe040e7892 */ /* 0x000fe4000f8ec0ff */
[----:B------:R-:W-:Y:S02]  /*49e0*/  ULOP3.LUT UR4, UR5, 0xffffff80, URZ, 0xc0, !UPT ;  /* 0xffffff8005047892 */ /* 0x000fe4000f8ec0ff */
[----:B------:R-:W-:-:S02]  /*49f0*/  UIADD3 UR14, UPT, UPT, -UR14, UR18, URZ ;  /* 0x000000120e0e7290 */ /* 0x000fc4000fffe1ff */
[----:B------:R-:W-:Y:S01]  /*4a00*/  UIADD3 UR4, UPT, UPT, UR24, UR4, URZ ;  /* 0x0000000418047290 */ /* 0x000fe2000fffe0ff */
[----:B------:R-:W-:Y:S01]  /*4a10*/  UMOV UR12, UR23 ;  /* 0x00000017000c7c82 */ /* 0x000fe20008000000 */
[----:B------:R-:W-:Y:S02]  /*4a20*/  UMOV UR11, UR22 ;  /* 0x00000016000b7c82 */ /* 0x000fe40008000000 */
[----:B------:R-:W-:Y:S01]  /*4a30*/  ULEA UR14, UR14, UR4, 0x14 ;  /* 0x000000040e0e7291 */ /* 0x000fe2000f8ea0ff */
[----:B------:R-:W-:-:S11]  /*4a40*/  UMOV UR5, UR10 ;  /* 0x0000000a00057c82 */ /* 0x000fd60008000000 */
.L_x_96:
[----:B------:R-:W-:Y:S02]  /*4a50*/  UIADD3 UR12, UPT, UPT, UR12, 0x1, URZ ;  /* 0x000000010c0c7890 */ /* 0x000fe4000fffe0ff */
[----:B--2---:R-:W-:Y:S02]  /*4a60*/  ULEA UR6, UR5, UR13, 0x3 ;  /* 0x0000000d05067291 */ /* 0x004fe4000f8e18ff */
[----:B------:R-:W-:Y:S01]  /*4a70*/  UISETP.NE.AND UP3, UPT, UR12, URZ, UPT ;  /* 0x000000ff0c00728c */ /* 0x000fe2000bf65270 */
[----:B---3--:R-:W-:Y:S10]  /*4a80*/  @P2 BRA `(.L_x_94) ;  /* 0x00000000000c2947 */ /* 0x008ff40003800000 */
[----:B-1----:R-:W-:Y:S04]  /*4a90*/  SHF.L.U32 R3, R8, 0x1f, RZ ;  /* 0x0000001f08037819 */ /* 0x002fe800000006ff */
[----:B------:R-:W1:Y:S02]  /*4aa0*/  SYNCS.PHASECHK.TRANS64.TRYWAIT P0, [UR6], R3 ;  /* 0x00000003ff0075a7 */ /* 0x000e640008001106 */
[----:B-1----:R-:W-:Y:S05]  /*4ab0*/  @!P0 BRA `(.L_x_95) ;  /* 0x00000050004c8947 */ /* 0x002fea0003800000 */
.L_x_94:
[----:B------:R-:W-:Y:S01]  /*4ac0*/  UISETP.NE.AND UP0, UPT, UR11, 0x1, UPT ;  /* 0x000000010b00788c */ /* 0x000fe2000bf05270 */
[----:B------:R-:W-:Y:S01]  /*4ad0*/  PLOP3.LUT P2, PT, PT, PT, PT, 0x80, 0x8 ;  /* 0x000000000008781c */ /* 0x000fe20003f4f070 */
[----:B------:R-:W-:Y:S02]  /*4ae0*/  UIADD3 UR4, UPT, UPT, UR5, 0x1, URZ ;  /* 0x0000000105047890 */ /* 0x000fe4000fffe0ff */
[----:B------:R-:W-:Y:S02]  /*4af0*/  ULEA UR8, UR5, UR17, 0x8 ;  /* 0x0000001105087291 */ /* 0x000fe4000f8e40ff */
[----:B------:R-:W-:Y:S01]  /*4b00*/  UISETP.NE.AND UP1, UPT, UR4, 0x22, UPT ;  /* 0x000000220400788c */ /* 0x000fe2000bf25270 */
[----:B------:R-:W-:Y:S01]  /*4b10*/  PLOP3.LUT P0, PT, PT, PT, UP0, 0x80, 0x8 ;  /* 0x000000000008781c */ /* 0x000fe20003f0f008 */
[----:B------:R-:W-:Y:S02]  /*4b20*/  UIADD3 UR11, UPT, UPT, UR11, -0x1, URZ ;  /* 0xffffffff0b0b7890 */ /* 0x000fe4000fffe0ff */
[----:B------:R-:W-:Y:S02]  /*4b30*/  USEL UR7, URZ, 0x1, UP1 ;  /* 0x00000001ff077887 */ /* 0x000fe40008800000 */
[----:B------:R-:W-:Y:S01]  /*4b40*/  USEL UR10, UR4, URZ, UP1 ;  /* 0x000000ff040a7287 */ /* 0x000fe20008800000 */
[----:B------:R-:W-:Y:S03]  /*4b50*/  UMOV UR9, 0xc0004010 ;  /* 0xc000401000097882 */ /* 0x000fe60000000000 */
[----:B------:R-:W-:Y:S01]  /*4b60*/  @UP0 ULEA UR4, UR10, UR13, 0x3 ;  /* 0x0000000d0a040291 */ /* 0x000fe2000f8e18ff */
[----:B------:R-:W-:Y:S01]  /*4b70*/  LOP3.LUT R8, R8, UR7, RZ, 0x3c, !PT ;  /* 0x0000000708087c12 */ /* 0x000fe2000f8e3cff */
[----:B------:R-:W-:Y:S03]  /*4b80*/  UMOV UR7, 0xc0004010 ;  /* 0xc000401000077882 */ /* 0x000fe60000000000 */
[----:B-1----:R-:W-:Y:S04]  /*4b90*/  @P0 SHF.L.U32 R0, R8, 0x1f, RZ ;  /* 0x0000001f08000819 */ /* 0x002fe800000006ff */
[----:B------:R2:W3:Y:S01]  /*4ba0*/  @P0 SYNCS.PHASECHK.TRANS64.TRYWAIT P2, [UR4], R0 ;  /* 0x00000000ff0005a7 */ /* 0x0004e20008041104 */
[----:B------:R-:W-:Y:S02]  /*4bb0*/  UIADD3 UR4, UPT, UPT, UR6, 0x110, URZ ;  /* 0x0000011006047890 */ /* 0x000fe4000fffe0ff */
[----:B------:R-:W-:Y:S03]  /*4bc0*/  ULEA UR6, UR5, UR16, 0x7 ;  /* 0x0000001005067291 */ /* 0x000fe6000f8e38ff */
[----:B------:R-:W-:Y:S06]  /*4bd0*/  UMOV UR5, UR10 ;  /* 0x0000000a00057c82 */ /* 0x000fec0008000000 */
[----:B------:R2:W-:Y:S01]  /*4be0*/  UTCQMMA gdesc[UR6], gdesc[UR8], tmem[UR14], tmem[UR20], idesc[UR21], UP2 ;  /* 0x00ff1408060075ea */ /* 0x0005e2000900030e */
[----:B------:R-:W-:Y:S01]  /*4bf0*/  UPLOP3.LUT UP2, UPT, UPT, UPT, UPT, 0x80, 0x8 ;  /* 0x000000000008789c */ /* 0x000fe20003f4f070 */
[----:B------:R2:W-:Y:S01]  /*4c00*/  UTCBAR.MULTICAST [UR4], URZ, UR15 ;  /* 0x000000ff040073e9 */ /* 0x0005e2000800080f */
[----:B------:R-:W-:Y:S09]  /*4c10*/  BRA.U UP3, `(.L_x_96) ;  /* 0xfffffffd038c7547 */ /* 0x000ff2000b83ffff */
.L_x_93:
[----:B--2---:R-:W-:Y:S01]  /*4c20*/  UIADD3 UR4, UPT, UPT, UR18, 0x1, URZ ;  /* 0x0000000112047890 */ /* 0x004fe2000fffe0ff */
[C---:B------:R-:W-:Y:S01]  /*4c30*/  ISETP.NE.AND P0, PT, R10.reuse, 0x2, PT ;  /* 0x000000020a00780c */ /* 0x040fe20003f05270 */
[----:B------:R-:W-:Y:S02]  /*4c40*/  UIADD3 UR5, UPT, UPT, UR19, 0x270, URZ ;  /* 0x0000027013057890 */ /* 0x000fe4000fffe0ff */
[----:B------:R-:W-:Y:S01]  /*4c50*/  UISETP.NE.AND UP0, UPT, UR4, 0x4, UPT ;  /* 0x000000040400788c */ /* 0x000fe2000bf05270 */
[----:B-1----:R-:W-:Y:S02]  /*4c60*/  SEL R0, RZ, 0x1, P0 ;  /* 0x00000001ff007807 */ /* 0x002fe40000000000 */
[----:B------:R-:W-:Y:S01]  /*4c70*/  SEL R10, R10, RZ, P0 ;  /* 0x000000ff0a0a7207 */ /* 0x000fe20000000000 */
[----:B------:R-:W-:Y:S01]  /*4c80*/  USEL UR6, URZ, 0x1, UP0 ;  /* 0x00000001ff067887 */ /* 0x000fe20008000000 */
[----:B------:R-:W-:Y:S01]  /*4c90*/  LOP3.LUT R9, R9, R0, RZ, 0x3c, !PT ;  /* 0x0000000009097212 */ /* 0x000fe200078e3cff */
[----:B------:R-:W-:Y:S01]  /*4ca0*/  USEL UR18, UR4, URZ, UP0 ;  /* 0x000000ff04127287 */ /* 0x000fe20008000000 */
[----:B------:R1:W-:Y:S03]  /*4cb0*/  UTCBAR [UR5], URZ ;  /* 0x000000ff050073e9 */ /* 0x0003e600080000ff */
[----:B------:R-:W-:Y:S01]  /*4cc0*/  LOP3.LUT R11, R11, UR6, RZ, 0x3c, !PT ;  /* 0x000000060b0b7c12 */ /* 0x000fe2000f8e3cff */
[----:B------:R-:W-:Y:S07]  /*4cd0*/  @P1 BRA `(.L_x_97) ;  /* 0xfffffff800c41947 */ /* 0x000fee000383ffff */
[----:B------:R-:W2:Y:S01]  /*4ce0*/  S2UR UR8, SR_CgaCtaId ;  /* 0x00000000000879c3 */ /* 0x000ea20000008800 */
[----:B------:R-:W-:Y:S01]  /*4cf0*/  ELECT P0, URZ, PT ;  /* 0x0000000000ff782f */ /* 0x000fe20003800000 */
[----:B------:R-:W-:Y:S01]  /*4d00*/  IMAD.MOV.U32 R0, RZ, RZ, 0x1 ;  /* 0x00000001ff007424 */ /* 0x000fe200078e00ff */
[----:B------:R-:W-:Y:S01]  /*4d10*/  UIADD3 UR13, UPT, UPT, UR13, 0x290, URZ ;  /* 0x000002900d0d7890 */ /* 0x000fe2000fffe0ff */
[----:B------:R-:W-:Y:S01]  /*4d20*/  SHF.L.U32 R3, R11, 0x1f, RZ ;  /* 0x0000001f0b037819 */ /* 0x000fe200000006ff */
[----:B------:R-:W-:-:S03]  /*4d30*/  UMOV UR4, 0x40 ;  /* 0x0000004000047882 */ /* 0x000fc60000000000 */
[----:B------:R-:W-:Y:S01]  /*4d40*/  UVIRTCOUNT.DEALLOC.SMPOOL 0x80 ;  /* 0x000000800000784c */ /* 0x000fe20000000000 */
[----:B--2---:R-:W-:Y:S02]  /*4d50*/  ULEA UR8, UR8, UR4, 0x18 ;  /* 0x0000000408087291 */ /* 0x004fe4000f8ec0ff */
[----:B------:R-:W-:-:S07]  /*4d60*/  ULEA UR4, UR18, UR13, 0x3 ;  /* 0x0000000d12047291 */ /* 0x000fce000f8e18ff */
[----:B------:R2:W-:Y:S02]  /*4d70*/  @P0 STS.U8 [UR8+0x1c], R0 ;  /* 0x00001c00ff000988 */ /* 0x0005e40008000008 */
[----:B------:R-:W4:Y:S02]  /*4d80*/  SYNCS.PHASECHK.TRANS64.TRYWAIT P0, [UR4], R3 ;  /* 0x00000003ff0075a7 */ /* 0x000f240008001104 */
[----:B--2-4-:R-:W-:Y:S05]  /*4d90*/  @!P0 BRA `(.L_x_98) ;  /* 0x0000004c00ac8947 */ /* 0x014fea0003800000 */
.L_x_223:
[----:B------:R-:W-:-:S04]  /*4da0*/  UIADD3 UR4, UPT, UPT, UR18, 0x1, URZ ;  /* 0x0000000112047890 */ /* 0x000fc8000fffe0ff */
[----:B------:R-:W-:-:S04]  /*4db0*/  UISETP.NE.AND UP0, UPT, UR4, 0x4, UPT ;  /* 0x000000040400788c */ /* 0x000fc8000bf05270 */
[----:B------:R-:W-:Y:S02]  /*4dc0*/  USEL UR6, URZ, 0x1, UP0 ;  /* 0x00000001ff067887 */ /* 0x000fe40008000000 */
[----:B------:R-:W-:-:S04]  /*4dd0*/  USEL UR4, UR4, URZ, UP0 ;  /* 0x000000ff04047287 */ /* 0x000fc80008000000 */
[----:B-1----:R-:W-:Y:S01]  /*4de0*/  ULEA UR5, UR4, UR13, 0x3 ;  /* 0x0000000d04057291 */ /* 0x002fe2000f8e18ff */
[----:B------:R-:W-:-:S04]  /*4df0*/  LOP3.LUT R2, R11, UR6, RZ, 0x3c, !PT ;  /* 0x000000060b027c12 */ /* 0x000fc8000f8e3cff */
[----:B--2---:R-:W-:-:S04]  /*4e00*/  SHF.L.U32 R3, R2, 0x1f, RZ ;  /* 0x0000001f02037819 */ /* 0x004fc800000006ff */
[----:B------:R-:W1:Y:S02]  /*4e10*/  SYNCS.PHASECHK.TRANS64.TRYWAIT P0, [UR5], R3 ;  /* 0x00000003ff0075a7 */ /* 0x000e640008001105 */
[----:B-1----:R-:W-:Y:S05]  /*4e20*/  @!P0 BRA `(.L_x_99) ;  /* 0x0000004c00a08947 */ /* 0x002fea0003800000 */
.L_x_225:
        /* <DEDUP_REMOVED lines=9> */
.L_x_227:
[----:B------:R-:W-:-:S04]  /*4ec0*/  UIADD3 UR4, UPT, UPT, UR4, 0x1, URZ ;  /* 0x0000000104047890 */ /* 0x000fc8000fffe0ff */
[----:B------:R-:W-:-:S04]  /*4ed0*/  UISETP.NE.AND UP0, UPT, UR4, 0x4, UPT ;  /* 0x000000040400788c */ /* 0x000fc8000bf05270 */
[----:B------:R-:W-:Y:S02]  /*4ee0*/  USEL UR5, URZ, 0x1, UP0 ;  /* 0x00000001ff057887 */ /* 0x000fe40008000000 */
[----:B------:R-:W-:-:S04]  /*4ef0*/  USEL UR4, UR4, URZ, UP0 ;  /* 0x000000ff04047287 */ /* 0x000fc80008000000 */
[----:B------:R-:W-:Y:S01]  /*4f00*/  ULEA UR4, UR4, UR13, 0x3 ;  /* 0x0000000d04047291 */ /* 0x000fe2000f8e18ff */
[----:B-1----:R-:W-:-:S04]  /*4f10*/  LOP3.LUT R3, R2, UR5, RZ, 0x3c, !PT ;  /* 0x0000000502037c12 */ /* 0x002fc8000f8e3cff */
[----:B------:R-:W-:-:S04]  /*4f20*/  SHF.L.U32 R3, R3, 0x1f, RZ ;  /* 0x0000001f03037819 */ /* 0x000fc800000006ff */
[----:B------:R-:W1:Y:S02]  /*4f30*/  SYNCS.PHASECHK.TRANS64.TRYWAIT P0, [UR4], R3 ;  /* 0x00000003ff0075a7 */ /* 0x000e640008001104 */
[----:B-1----:R-:W-:Y:S05]  /*4f40*/  @!P0 BRA `(.L_x_101) ;  /* 0x0000004c00888947 */ /* 0x002fea0003800000 */
.L_x_229:
[----:B------:R-:W-:Y:S01]  /*4f50*/  NOP ;  /* 0x0000000000007918 */ /* 0x000fe20000000000 */
[----:B-1----:R-:W1:Y:S01]  /*4f60*/  LDS R0, [UR8+0x14] ;  /* 0x00001408ff007984 */ /* 0x002e620008000800 */
[----:B------:R-:W-:Y:S01]  /*4f70*/  ULOP3.LUT UR4, UR24, 0xffff, URZ, 0xc0, !UPT ;  /* 0x0000ffff18047892 */ /* 0x000fe2000f8ec0ff */
[----:B------:R-:W-:Y:S01]  /*4f80*/  UMOV UR5, 0xffff ;  /* 0x0000ffff00057882 */ /* 0x000fe20000000000 */
[----:B------:R-:W-:Y:S02]  /*4f90*/  UMOV UR6, 0x1 ;  /* 0x0000000100067882 */ /* 0x000fe40000000000 */
[----:B------:R-:W-:-:S04]  /*4fa0*/  USHF.R.U32.HI UR4, URZ, 0x5, UR4 ;  /* 0x00000005ff047899 */ /* 0x000fc80008011604 */
[----:B------:R-:W-:Y:S02]  /*4fb0*/  USHF.L.U32 UR5, UR5, UR4, URZ ;  /* 0x0000000405057299 */ /* 0x000fe400080006ff */
[----:B------:R-:W-:-:S04]  /*4fc0*/  USHF.L.U32 UR4, UR6, UR4, URZ ;  /* 0x0000000406047299 */ /* 0x000fc800080006ff */
[----:B-1----:R-:W-:-:S04]  /*4fd0*/  LOP3.LUT R0, R0, UR5, RZ, 0xc0, !PT ;  /* 0x0000000500007c12 */ /* 0x002fc8000f8ec0ff */
[----:B------:R-:W-:-:S13]  /*4fe0*/  ISETP.NE.AND P0, PT, R0, UR5, PT ;  /* 0x0000000500007c0c */ /* 0x000fda000bf05270 */
[----:B------:R-:W-:Y:S05]  /*4ff0*/  @P0 BRA `(.L_x_102) ;  /* 0x0000000000580947 */ /* 0x000fea0003800000 */
[----:B------:R-:W1:Y:S02]  /*5000*/  LDS R0, [UR8+0x18] ;  /* 0x00001808ff007984 */ /* 0x000e640008000800 */
[----:B-1----:R-:W-:-:S04]  /*5010*/  LOP3.LUT R0, R0, UR4, RZ, 0xc0, !PT ;  /* 0x0000000400007c12 */ /* 0x002fc8000f8ec0ff */
[----:B------:R-:W-:-:S13]  /*5020*/  ISETP.NE.AND P0, PT, R0, UR4, PT ;  /* 0x0000000400007c0c */ /* 0x000fda000bf05270 */
[----:B------:R-:W-:Y:S05]  /*5030*/  @P0 BRA `(.L_x_103) ;  /* 0x00000000003c0947 */ /* 0x000fea0003800000 */
[----:B------:R-:W1:Y:S01]  /*5040*/  S2R R2, SR_LANEID ;  /* 0x0000000000027919 */ /* 0x000e620000000000 */
[----:B------:R-:W-:Y:S01]  /*5050*/  ULOP3.LUT UR5, URZ, UR5, URZ, 0x33, !UPT ;  /* 0x00000005ff057292 */ /* 0x000fe2000f8e33ff */
[----:B------:R-:W-:Y:S01]  /*5060*/  LOP3.LUT R4, RZ, UR4, RZ, 0x33, !PT ;  /* 0x00000004ff047c12 */ /* 0x000fe2000f8e33ff */
[----:B------:R-:W-:Y:S02]  /*5070*/  VOTEU.ANY UR4, UPT, PT ;  /* 0x0000000000047886 */ /* 0x000fe400038e0100 */
[----:B------:R-:W-:Y:S01]  /*5080*/  UFLO.U32 UR4, UR4 ;  /* 0x00000004000472bd */ /* 0x000fe200080e0000 */
[----:B------:R-:W2:Y:S01]  /*5090*/  REDUX UR6, R4 ;  /* 0x00000000040673c4 */ /* 0x000ea20000000000 */
[----:B------:R-:W-:-:S06]  /*50a0*/  IMAD.U32 R0, RZ, RZ, UR5 ;  /* 0x00000005ff007e24 */ /* 0x000fcc000f8e00ff */
[----:B------:R4:W-:Y:S01]  /*50b0*/  UTCATOMSWS.AND URZ, UR5 ;  /* 0x0000000500ff79e3 */ /* 0x0009e20008000000 */
[----:B------:R-:W3:Y:S01]  /*50c0*/  REDUX UR7, R0 ;  /* 0x00000000000773c4 */ /* 0x000ee20000000000 */
[----:B-1----:R-:W-:Y:S01]  /*50d0*/  ISETP.EQ.U32.AND P0, PT, R2, UR4, PT ;  /* 0x0000000402007c0c */ /* 0x002fe2000bf02070 */
[----:B--2---:R-:W-:Y:S01]  /*50e0*/  IMAD.U32 R2, RZ, RZ, UR6 ;  /* 0x00000006ff027e24 */ /* 0x004fe2000f8e00ff */
[----:B---3--:R-:W-:-:S11]  /*50f0*/  MOV R3, UR7 ;  /* 0x0000000700037c02 */ /* 0x008fd60008000f00 */
[----:B------:R4:W-:Y:S04]  /*5100*/  @P0 ATOMS.AND RZ, [UR8+0x14], R3 ;  /* 0x00001403ffff098c */ /* 0x0009e8000a800008 */
[----:B------:R4:W-:Y:S01]  /*5110*/  @P0 ATOMS.AND RZ, [UR8+0x18], R2 ;  /* 0x00001802ffff098c */ /* 0x0009e2000a800008 */
[----:B------:R-:W-:Y:S05]  /*5120*/  BRA `(.L_x_104) ;  /* 0x0000000000147947 */ /* 0x000fea0003800000 */
.L_x_103:
[----:B------:R-:W-:Y:S02]  /*5130*/  MOV R2, 0x5150 ;  /* 0x0000515000027802 */ /* 0x000fe40000000f00 */
[----:B---3-5:R-:W-:Y:S05]  /*5140*/  CALL.REL.NOINC `($__internal_0_$__cuda_sm10x_tcgen05_guardrail_trap_col_being_dealloced_not_returned_by_alloc) ;  /* 0x0000004c00e47944 */ /* 0x028fea0003c00000 */
[----:B------:R-:W-:Y:S05]  /*5150*/  BRA `(.L_x_104) ;  /* 0x0000000000087947 */ /* 0x000fea0003800000 */
.L_x_102:
[----:B------:R-:W-:Y:S02]  /*5160*/  MOV R2, 0x5180 ;  /* 0x0000518000027802 */ /* 0x000fe40000000f00 */
[----:B---3-5:R-:W-:Y:S05]  /*5170*/  CALL.REL.NOINC `($__internal_2_$__cuda_sm10x_tcgen05_guardrail_trap_unallocated_columns_being_dealloced) ;  /* 0x0000004c00f07944 */ /* 0x028fea0003c00000 */
.L_x_104:
[----:B------:R-:W-:Y:S01]  /*5180*/  NOP ;  /* 0x0000000000007918 */ /* 0x000fe20000000000 */
[----:B----4-:R-:W-:Y:S05]  /*5190*/  EXIT ;  /* 0x000000000000794d */ /* 0x010fea0003800000 */
.L_x_86:
[----:B------:R-:W-:-:S09]  /*51a0*/  UISETP.NE.OR UP0, UPT, UR17, 0x3, !UP3 ;  /* 0x000000031100788c */ /* 0x000fd2000df05670 */
[----:B------:R-:W-:Y:S05]  /*51b0*/  BRA.U UP0, `(.L_x_105) ;  /* 0x0000000d00807547 */ /* 0x000fea000b800000 */
[----:B------:R-:W1:Y:S01]  /*51c0*/  S2UR UR10, SR_CgaCtaId ;  /* 0x00000000000a79c3 */ /* 0x000e620000008800 */
[----:B------:R-:W2:Y:S01]  /*51d0*/  LDCU UR32, c[0x0][0x370] ;  /* 0x00006e00ff2077ac */ /* 0x000ea20008000800 */
[----:B------:R-:W-:Y:S02]  /*51e0*/  HFMA2 R13, -RZ, RZ, 0, 0 ;  /* 0x00000000ff0d7431 */ /* 0x000fe400000001ff */
[----:B------:R-:W-:Y:S01]  /*51f0*/  IMAD.MOV.U32 R15, RZ, RZ, 0x1 ;  /* 0x00000001ff0f7424 */ /* 0x000fe200078e00ff */
[----:B------:R-:W-:Y:S01]  /*5200*/  MOV R7, 0x1000 ;  /* 0x0000100000077802 */ /* 0x000fe20000000f00 */
[----:B------:R-:W2:Y:S01]  /*5210*/  LDCU.128 UR28, c[0x0][0xb10] ;  /* 0x00016200ff1c77ac */ /* 0x000ea20008000c00 */
[----:B------:R-:W-:Y:S01]  /*5220*/  IMAD.MOV.U32 R14, RZ, RZ, RZ ;  /* 0x000000ffff0e7224 */ /* 0x000fe200078e00ff */
[----:B------:R-:W3:Y:S01]  /*5230*/  LDC.64 R16, c[0x0][0x348] ;  /* 0x0000d200ff107b82 */ /* 0x000ee20000000a00 */
[----:B------:R-:W4:Y:S01]  /*5240*/  LDCU UR27, c[0x0][0x374] ;  /* 0x00006e80ff1b77ac */ /* 0x000f220008000800 */
[----:B------:R-:W1:Y:S06]  /*5250*/  LDCU UR15, c[0x0][0xb0c] ;  /* 0x00016180ff0f77ac */ /* 0x000e6c0008000800 */
[----:B------:R-:W3:Y:S01]  /*5260*/  LDC.64 R2, c[0x0][0x888] ;  /* 0x00022200ff027b82 */ /* 0x000ee20000000a00 */
[----:B------:R-:W1:Y:S01]  /*5270*/  LDCU UR39, c[0x0][0xb20] ;  /* 0x00016400ff2777ac */ /* 0x000e620008000800 */
[----:B------:R-:W1:Y:S06]  /*5280*/  LDCU UR4, c[0x0][0xb30] ;  /* 0x00016600ff0477ac */ /* 0x000e6c0008000800 */
[----:B------:R-:W3:Y:S01]  /*5290*/  LDC.64 R4, c[0x0][0x890] ;  /* 0x00022400ff047b82 */ /* 0x000ee20000000a00 */
[----:B------:R-:W-:Y:S01]  /*52a0*/  UMOV UR21, 0x400 ;  /* 0x0000040000157882 */ /* 0x000fe20000000000 */
[----:B--2---:R-:W-:-:S02]  /*52b0*/  UIMAD.WIDE.U32 UR6, UR32, UR28, URZ ;  /* 0x0000001c200672a5 */ /* 0x004fc4000f8e00ff */
[----:B----4-:R-:W-:Y:S02]  /*52c0*/  UIMAD.WIDE.U32 UR8, UR27, UR31, URZ ;  /* 0x0000001f1b0872a5 */ /* 0x010fe4000f8e00ff */
[----:B-1----:R-:W-:Y:S02]  /*52d0*/  ULEA UR21, UR10, UR21, 0x18 ;  /* 0x000000150a157291 */ /* 0x002fe4000f8ec0ff */
[----:B------:R-:W-:Y:S02]  /*52e0*/  UPLOP3.LUT UP3, UPT, UPT, UPT, UPT, 0x40, 0x4 ;  /* 0x000000000004789c */ /* 0x000fe40003f6e870 */
[----:B------:R-:W-:Y:S02]  /*52f0*/  UIADD3 UR33, UPT, UPT, UR21, 0x228, URZ ;  /* 0x0000022815217890 */ /* 0x000fe4000fffe0ff */
[----:B------:R-:W-:Y:S01]  /*5300*/  UIADD3 UR17, UPT, UPT, UR21, 0x220, URZ ;  /* 0x0000022015117890 */ /* 0x000fe2000fffe0ff */
[----:B------:R-:W-:Y:S01]  /*5310*/  UMOV UR6, UR7 ;  /* 0x0000000700067c82 */ /* 0x000fe20008000000 */
[----:B------:R-:W-:Y:S01]  /*5320*/  UMOV UR35, UR9 ;  /* 0x0000000900237c82 */ /* 0x000fe20008000000 */
[----:B------:R-:W-:-:S02]  /*5330*/  UISETP.GE.AND UP0, UPT, UR42, 0x1, UPT ;  /* 0x000000012a00788c */ /* 0x000fc4000bf06270 */
[----:B------:R-:W-:Y:S01]  /*5340*/  UISETP.NE.AND UP4, UPT, UR42, 0x1, UPT ;  /* 0x000000012a00788c */ /* 0x000fe2000bf85270 */
[----:B------:R-:W1:Y:S01]  /*5350*/  LDCU.64 UR22, c[0x0][0xb28] ;  /* 0x00016500ff1677ac */ /* 0x000e620008000a00 */
[----:B------:R-:W-:Y:S02]  /*5360*/  UISETP.NE.AND UP6, UPT, UR15, 0x1, UPT ;  /* 0x000000010f00788c */ /* 0x000fe4000bfc5270 */
[----:B------:R-:W-:Y:S02]  /*5370*/  UISETP.NE.AND UP5, UPT, UR30, 0x1, UPT ;  /* 0x000000011e00788c */ /* 0x000fe4000bfa5270 */
[----:B------:R-:W-:Y:S02]  /*5380*/  UPRMT UR33, UR10, 0x654, UR33 ;  /* 0x000006540a217896 */ /* 0x000fe40008000021 */
[----:B------:R-:W-:Y:S02]  /*5390*/  USHF.R.U32.HI UR37, URZ, UR29, UR6 ;  /* 0x0000001dff257299 */ /* 0x000fe40008011606 */
[----:B------:R-:W-:-:S02]  /*53a0*/  UPRMT UR34, UR10, 0x654, UR17 ;  /* 0x000006540a227896 */ /* 0x000fc40008000011 */
[----:B------:R-:W-:Y:S02]  /*53b0*/  USHF.R.U32.HI UR35, URZ, UR39, UR35 ;  /* 0x00000027ff237299 */ /* 0x000fe40008011623 */
[----:B------:R-:W-:-:S11]  /*53c0*/  UISETP.NE.AND UP2, UPT, UR4, 0x1, UPT ;  /* 0x000000010400788c */ /* 0x000fd6000bf45270 */
.L_x_114:
[C---:B------:R-:W-:Y:S02]  /*53d0*/  LEA R12, R14.reuse, UR21, 0x3 ;  /* 0x000000150e0c7c11 */ /* 0x040fe4000f8e18ff */
[----:B------:R-:W-:Y:S02]  /*53e0*/  SHF.L.U32 R9, R13, 0x1f, RZ ;  /* 0x0000001f0d097819 */ /* 0x000fe400000006ff */
[----:B------:R-:W-:Y:S02]  /*53f0*/  LEA R10, R14, UR21, 0x4 ;  /* 0x000000150e0a7c11 */ /* 0x000fe4000f8e20ff */
[----:B--2---:R-:W2:Y:S02]  /*5400*/  SYNCS.PHASECHK.TRANS64.TRYWAIT P0, [R12+URZ+0x250], R9 ;  /* 0x000250090c0075a7 */ /* 0x004ea400080011ff */
[----:B--2---:R-:W-:Y:S05]  /*5410*/  @!P0 BRA `(.L_x_106) ;  /* 0x00000048006c8947 */ /* 0x004fea0003800000 */
.L_x_230:
[----:B--2---:R-:W2:Y:S01]  /*5420*/  LDS.128 R8, [R10+0x2e0] ;  /* 0x0002e0000a087984 */ /* 0x004ea20000000c00 */
[----:B------:R-:W-:Y:S01]  /*5430*/  UISETP.GE.AND UP0, UPT, UR42, 0x1, UPT ;  /* 0x000000012a00788c */ /* 0x000fe2000bf06270 */
[----:B------:R-:W-:Y:S01]  /*5440*/  @!PT LDS RZ, [RZ] ;  /* 0x00000000fffff984 */ /* 0x000fe20000000800 */
[----:B------:R-:W-:Y:S01]  /*5450*/  @!PT LDS RZ, [RZ] ;  /* 0x00000000fffff984 */ /* 0x000fe20000000800 */
[----:B------:R-:W-:Y:S01]  /*5460*/  @!PT LDS RZ, [RZ] ;  /* 0x00000000fffff984 */ /* 0x000fe20000000800 */
[----:B------:R-:W-:Y:S01]  /*5470*/  @!PT LDS RZ, [RZ] ;  /* 0x00000000fffff984 */ /* 0x000fe20000000800 */
[----:B------:R4:W-:Y:S06]  /*5480*/  MEMBAR.ALL.CTA ;  /* 0x0000000000007992 */ /* 0x0009ec0000008000 */
[----:B----4-:R-:W4:Y:S01]  /*5490*/  FENCE.VIEW.ASYNC.S ;  /* 0x00000000000073c6 */ /* 0x010f220000000000 */
[----:B--2---:R-:W-:Y:S11]  /*54a0*/  LOP3.LUT P0, RZ, R10, 0x1, RZ, 0xc0, !PT ;  /* 0x000000010aff7812 */ /* 0x004ff6000780c0ff */
[----:B------:R-:W-:Y:S02]  /*54b0*/  @!UPT UIADD3 URZ, UPT, UPT, URZ, URZ, URZ ;  /* 0x000000fffffff290 */ /* 0x000fe4000fffe0ff */
[----:B----4-:R-:W-:Y:S01]  /*54c0*/  VOTEU.ANY UP1, P0 ;  /* 0x0000000000ff7886 */ /* 0x010fe20000020100 */
[----:B------:R-:W-:Y:S11]  /*54d0*/  PLOP3.LUT P0, PT, PT, PT, UP1, 0x80, 0x8 ;  /* 0x000000000008781c */ /* 0x000ff60003f0f018 */
[----:B------:R-:W-:Y:S02]  /*54e0*/  @!UPT UIADD3 URZ, UPT, UPT, URZ, URZ, URZ ;  /* 0x000000fffffff290 */ /* 0x000fe4000fffe0ff */
[----:B------:R-:W-:Y:S02]  /*54f0*/  @P0 SHF.R.U32.HI R0, RZ, 0x10, R9 ;  /* 0x00000010ff000819 */ /* 0x000fe40000011609 */
[----:B------:R-:W-:Y:S02]  /*5500*/  @P0 MOV R6, R8 ;  /* 0x0000000800060202 */ /* 0x000fe40000000f00 */
[----:B------:R-:W-:Y:S01]  /*5510*/  @P0 R2UR UR4, R0 ;  /* 0x00000000000402ca */ /* 0x000fe200000e0000 */
[----:B------:R-:W-:Y:S01]  /*5520*/  VIADD R0, R12, 0x260 ;  /* 0x000002600c007836 */ /* 0x000fe20000000000 */
[----:B------:R-:W-:Y:S02]  /*5530*/  @P0 LOP3.LUT R8, R9, 0xffff, RZ, 0xc0, !PT ;  /* 0x0000ffff09080812 */ /* 0x000fe400078ec0ff */
[----:B------:R-:W-:Y:S02]  /*5540*/  @P0 R2UR UR6, R6 ;  /* 0x00000000060602ca */ /* 0x000fe400000e0000 */
[----:B------:R-:W-:Y:S02]  /*5550*/  PRMT R0, RZ, 0x654, R0 ;  /* 0x00000654ff007816 */ /* 0x000fe40000000000 */
[----:B------:R-:W-:Y:S02]  /*5560*/  @P0 R2UR UR5, R8 ;  /* 0x00000000080502ca */ /* 0x000fe400000e0000 */
[----:B------:R2:W-:Y:S03]  /*5570*/  SYNCS.ARRIVE.TRANS64.RED.A1T0 RZ, [R0+URZ], RZ ;  /* 0x000000ff00ff79a7 */ /* 0x0005e600081004ff */
[----:B------:R-:W-:Y:S04]  /*5580*/  @UP1 UMOV UR26, UR4 ;  /* 0x00000004001a1c82 */ /* 0x000fe80008000000 */
[----:B------:R-:W-:Y:S04]  /*5590*/  @UP1 UMOV UR14, UR6 ;  /* 0x00000006000e1c82 */ /* 0x000fe80008000000 */
[----:B------:R-:W-:Y:S01]  /*55a0*/  @UP1 UMOV UR13, UR5 ;  /* 0x00000005000d1c82 */ /* 0x000fe20008000000 */
[----:B------:R-:W-:Y:S05]  /*55b0*/  BRA.U !UP0, `(.L_x_107) ;  /* 0x0000000108a47547 */ /* 0x000fea000b800000 */
[----:B------:R-:W-:Y:S02]  /*55c0*/  UIMAD.WIDE.U32 UR8, UR13, UR31, URZ ;  /* 0x0000001f0d0872a5 */ /* 0x000fe4000f8e00ff */
[----:B------:R-:W-:Y:S02]  /*55d0*/  UIMAD.WIDE.U32 UR10, UR14, UR28, URZ ;  /* 0x0000001c0e0a72a5 */ /* 0x000fe4000f8e00ff */
[----:B------:R-:W-:Y:S02]  /*55e0*/  USEL UR4, UR27, UR35, !UP5 ;  /* 0x000000231b047287 */ /* 0x000fe4000e800000 */
[----:B------:R-:W-:Y:S02]  /*55f0*/  USEL UR7, UR32, UR37, !UP6 ;  /* 0x0000002520077287 */ /* 0x000fe4000f000000 */
[----:B-1----:R-:W-:Y:S02]  /*5600*/  UIMAD.WIDE.U32 UR18, UR4, UR22, URZ ;  /* 0x00000016041272a5 */ /* 0x002fe4000f8e00ff */
[----:B------:R-:W-:Y:S01]  /*5610*/  UIMAD.WIDE.U32 UR24, UR7, UR22, URZ ;  /* 0x00000016071872a5 */ /* 0x000fe2000f8e00ff */
[----:B------:R-:W-:Y:S02]  /*5620*/  UMOV UR5, UR9 ;  /* 0x0000000900057c82 */ /* 0x000fe40008000000 */
[----:B------:R-:W-:Y:S03]  /*5630*/  USHF.R.U32.HI UR6, URZ, UR39, UR5 ;  /* 0x00000027ff067299 */ /* 0x000fe60008011605 */
[----:B------:R-:W-:Y:S01]  /*5640*/  UMOV UR5, UR11 ;  /* 0x0000000b00057c82 */ /* 0x000fe20008000000 */
[----:B------:R-:W-:Y:S02]  /*5650*/  USEL UR6, UR13, UR6, !UP5 ;  /* 0x000000060d067287 */ /* 0x000fe4000e800000 */
[----:B------:R-:W-:Y:S02]  /*5660*/  USHF.R.U32.HI UR8, URZ, UR29, UR5 ;  /* 0x0000001dff087299 */ /* 0x000fe40008011605 */
[----:B------:R-:W-:Y:S01]  /*5670*/  UIMAD.WIDE.U32 UR10, UR6, UR22, URZ ;  /* 0x00000016060a72a5 */ /* 0x000fe2000f8e00ff */
[----:B------:R-:W-:Y:S02]  /*5680*/  UMOV UR5, UR19 ;  /* 0x0000001300057c82 */ /* 0x000fe40008000000 */
[----:B------:R-:W-:Y:S03]  /*5690*/  @UP4 USHF.R.U32.HI UR4, URZ, UR23, UR5 ;  /* 0x00000017ff044299 */ /* 0x000fe60008011605 */
[----:B------:R-:W-:Y:S01]  /*56a0*/  UMOV UR5, UR25 ;  /* 0x0000001900057c82 */ /* 0x000fe20008000000 */
[----:B------:R-:W-:Y:S02]  /*56b0*/  UIMAD UR4, UR42, UR4, URZ ;  /* 0x000000042a0472a4 */ /* 0x000fe4000f8e02ff */
[----:B------:R-:W-:Y:S02]  /*56c0*/  @UP4 USHF.R.U32.HI UR7, URZ, UR23, UR5 ;  /* 0x00000017ff074299 */ /* 0x000fe40008011605 */
[----:B------:R-:W-:Y:S02]  /*56d0*/  USEL UR5, UR14, UR8, !UP6 ;  /* 0x000000080e057287 */ /* 0x000fe4000f000000 */
[----:B------:R-:W-:Y:S02]  /*56e0*/  UIMAD UR8, UR42, UR7, URZ ;  /* 0x000000072a0872a4 */ /* 0x000fe4000f8e02ff */
[----:B------:R-:W-:Y:S03]  /*56f0*/  UISETP.GE.AND UP0, UPT, UR6, UR4, UPT ;  /* 0x000000040600728c */ /* 0x000fe6000bf06270 */
[----:B------:R-:W-:Y:S01]  /*5700*/  UMOV UR4, UR11 ;  /* 0x0000000b00047c82 */ /* 0x000fe20008000000 */
[----:B------:R-:W-:Y:S02]  /*5710*/  UISETP.GE.OR UP0, UPT, UR5, UR8, UP0 ;  /* 0x000000080500728c */ /* 0x000fe40008706670 */
[----:B------:R-:W-:Y:S02]  /*5720*/  USHF.R.U32.HI UR4, URZ, UR23, UR4 ;  /* 0x00000017ff047299 */ /* 0x000fe40008011604 */
[----:B------:R-:W-:Y:S02]  /*5730*/  UIMAD.WIDE.U32 UR8, UR5, UR22, URZ ;  /* 0x00000016050872a5 */ /* 0x000fe4000f8e00ff */
[----:B------:R-:W-:Y:S04]  /*5740*/  USEL UR10, UR6, UR4, !UP4 ;  /* 0x00000004060a7287 */ /* 0x000fe8000e000000 */
[----:B------:R-:W-:Y:S01]  /*5750*/  UIADD3 UR11, UPT, UPT, -UR10, URZ, URZ ;  /* 0x000000ff0a0b7290 */ /* 0x000fe2000fffe1ff */
[----:B------:R-:W-:Y:S02]  /*5760*/  @!UP0 UMOV UR4, UR9 ;  /* 0x0000000900048c82 */ /* 0x000fe40008000000 */
[----:B------:R-:W-:Y:S02]  /*5770*/  @!UP0 USHF.R.U32.HI UR4, URZ, UR23, UR4 ;  /* 0x00000017ff048299 */ /* 0x000fe40008011604 */
[----:B------:R-:W-:Y:S02]  /*5780*/  UIMAD UR8, UR42, UR11, UR6 ;  /* 0x0000000b2a0872a4 */ /* 0x000fe4000f8e0206 */
[----:B------:R-:W-:Y:S04]  /*5790*/  @!UP0 USEL UR4, UR5, UR4, !UP4 ;  /* 0x0000000405048287 */ /* 0x000fe8000e000000 */
[----:B------:R-:W-:Y:S02]  /*57a0*/  @!UP0 UIMAD UR8, UR7, UR8, UR4 ;  /* 0x00000008070882a4 */ /* 0x000fe4000f8e0204 */
[----:B------:R-:W-:Y:S02]  /*57b0*/  @!UP0 UIADD3 UR9, UPT, UPT, UR10, -UR4, URZ ;  /* 0x800000040a098290 */ /* 0x000fe4000fffe0ff */
[----:B------:R-:W-:Y:S02]  /*57c0*/  UIADD3 UR4, UPT, UPT, -UR5, URZ, URZ ;  /* 0x000000ff05047290 */ /* 0x000fe4000fffe1ff */
[----:B------:R-:W-:Y:S02]  /*57d0*/  UIADD3 UR7, UPT, UPT, -UR6, URZ, URZ ;  /* 0x000000ff06077290 */ /* 0x000fe4000fffe1ff */
[----:B------:R-:W-:Y:S02]  /*57e0*/  @!UP0 UIMAD UR6, UR9, UR42, UR5 ;  /* 0x0000002a090682a4 */ /* 0x000fe4000f8e0205 */
[----:B------:R-:W-:Y:S02]  /*57f0*/  UIMAD UR14, UR15, UR4, UR14 ;  /* 0x000000040f0e72a4 */ /* 0x000fe4000f8e020e */
[----:B------:R-:W-:Y:S01]  /*5800*/  UIMAD UR13, UR30, UR7, UR13 ;  /* 0x000000071e0d72a4 */ /* 0x000fe2000f8e020d */
[----:B------:R-:W-:Y:S02]  /*5810*/  @!UP0 UMOV UR5, UR8 ;  /* 0x0000000800058c82 */ /* 0x000fe40008000000 */
[----:B------:R-:W-:Y:S02]  /*5820*/  UIMAD UR14, UR5, UR15, UR14 ;  /* 0x0000000f050e72a4 */ /* 0x000fe4000f8e020e */
[----:B------:R-:W-:Y:S11]  /*5830*/  UIMAD UR13, UR6, UR30, UR13 ;  /* 0x0000001e060d72a4 */ /* 0x000ff6000f8e020d */
[----:B------:R-:W-:Y:S01]  /*5840*/  @!UPT UIADD3 URZ, UPT, UPT, URZ, URZ, URZ ;  /* 0x000000fffffff290 */ /* 0x000fe2000fffe0ff */
.L_x_107:
[----:B------:R-:W4:Y:S01]  /*5850*/  @!UP2 LDCU.128 UR8, c[0x0][0xb10] ;  /* 0x00016200ff08a7ac */ /* 0x000f220008000c00 */
[C---:B---3--:R-:W-:Y:S02]  /*5860*/  ISETP.NE.U32.AND P1, PT, R4.reuse, RZ, PT ;  /* 0x000000ff0400720c */ /* 0x048fe40003f25070 */
[----:B------:R-:W-:Y:S02]  /*5870*/  ISETP.NE.U32.AND P0, PT, R4, RZ, PT ;  /* 0x000000ff0400720c */ /* 0x000fe40003f05070 */
[C---:B------:R-:W-:Y:S02]  /*5880*/  ISETP.NE.AND.EX P1, PT, R5.reuse, RZ, PT, P1 ;  /* 0x000000ff0500720c */ /* 0x040fe40003f25310 */
[----:B------:R-:W-:Y:S01]  /*5890*/  ISETP.NE.AND.EX P0, PT, R5, RZ, PT, P0 ;  /* 0x000000ff0500720c */ /* 0x000fe20003f05300 */
[----:B------:R-:W3:Y:S01]  /*58a0*/  @!UP2 LDCU UR5, c[0x0][0xb0c] ;  /* 0x00016180ff05a7ac */ /* 0x000ee20008000800 */
[----:B------:R-:W-:Y:S01]  /*58b0*/  SHF.L.U32 R9, R15, 0x1f, RZ ;  /* 0x0000001f0f097819 */ /* 0x000fe200000006ff */
[----:B------:R-:W-:Y:S02]  /*58c0*/  USHF.L.U32 UR19, UR16, 0x6, URZ ;  /* 0x0000000610137899 */ /* 0x000fe400080006ff */
[----:B------:R-:W-:Y:S02]  /*58d0*/  USHF.L.U32 UR18, UR20, 0x7, URZ ;  /* 0x0000000714127899 */ /* 0x000fe400080006ff */
[----:B----4-:R-:W-:Y:S07]  /*58e0*/  UIMAD.WIDE.U32 UR6, UR14, UR8, URZ ;  /* 0x000000080e0672a5 */ /* 0x010fee000f8e00ff */
[----:B------:R-:W-:Y:S01]  /*58f0*/  @!UP2 UMOV UR4, UR7 ;  /* 0x000000070004ac82 */ /* 0x000fe20008000000 */
[----:B---3--:R-:W-:Y:S02]  /*5900*/  @!UP2 UISETP.NE.AND UP0, UPT, UR5, 0x1, UPT ;  /* 0x000000010500a88c */ /* 0x008fe4000bf05270 */
[----:B------:R-:W-:Y:S02]  /*5910*/  @!UP2 USHF.R.U32.HI UR4, URZ, UR9, UR4 ;  /* 0x00000009ff04a299 */ /* 0x000fe40008011604 */
[----:B------:R-:W-:Y:S02]  /*5920*/  UIMAD.WIDE.U32 UR6, UR13, UR11, URZ ;  /* 0x0000000b0d0672a5 */ /* 0x000fe4000f8e00ff */
[----:B------:R-:W-:Y:S02]  /*5930*/  @!UP2 USEL UR8, UR14, UR4, !UP0 ;  /* 0x000000040e08a287 */ /* 0x000fe4000c000000 */
[----:B------:R-:W-:Y:S03]  /*5940*/  @!UP2 UISETP.NE.AND UP0, UPT, UR10, 0x1, UPT ;  /* 0x000000010a00a88c */ /* 0x000fe6000bf05270 */
[----:B------:R-:W-:Y:S02]  /*5950*/  @!UP2 UMOV UR6, UR7 ;  /* 0x000000070006ac82 */ /* 0x000fe40008000000 */
[----:B------:R-:W3:Y:S02]  /*5960*/  @!UP2 LDCU UR4, c[0x0][0xb20] ;  /* 0x00016400ff04a7ac */ /* 0x000ee40008000800 */
[----:B---3--:R-:W-:Y:S04]  /*5970*/  @!UP2 USHF.R.U32.HI UR6, URZ, UR4, UR6 ;  /* 0x00000004ff06a299 */ /* 0x008fe80008011606 */
[----:B------:R-:W-:Y:S04]  /*5980*/  @!UP2 USEL UR6, UR13, UR6, !UP0 ;  /* 0x000000060d06a287 */ /* 0x000fe8000c000000 */
[----:B------:R-:W-:Y:S02]  /*5990*/  @!UP2 UIADD3 UR4, UPT, UPT, -UR8, UR6, URZ ;  /* 0x000000060804a290 */ /* 0x000fe4000fffe1ff */
[----:B------:R-:W-:Y:S02]  /*59a0*/  @!UP2 UIADD3 UR6, UPT, UPT, UR8, -UR6, URZ ;  /* 0x800000060806a290 */ /* 0x000fe4000fffe0ff */
[----:B------:R-:W-:Y:S02]  /*59b0*/  @!UP2 UIMAD UR14, UR4, UR5, UR14 ;  /* 0x00000005040ea2a4 */ /* 0x000fe4000f8e020e */
[----:B------:R-:W-:Y:S01]  /*59c0*/  @!UP2 UIMAD UR13, UR6, UR10, UR13 ;  /* 0x0000000a060da2a4 */ /* 0x000fe2000f8e020d */
[----:B------:R-:W-:Y:S11]  /*59d0*/  BRA.U UP3, `(.L_x_108) ;  /* 0x0000000103107547 */ /* 0x000ff6000b800000 */
[----:B--2---:R-:W-:Y:S04]  /*59e0*/  MOV R0, UR38 ;  /* 0x0000002600007c02 */ /* 0x004fe80008000f00 */
[----:B------:R-:W-:Y:S04]  /*59f0*/  SHF.L.U32 R11, R0, 0x1f, RZ ;  /* 0x0000001f000b7819 */ /* 0x000fe800000006ff */
[----:B------:R-:W2:Y:S02]  /*5a00*/  SYNCS.PHASECHK.TRANS64.TRYWAIT P2, [UR21+0x248], R11 ;  /* 0x0002480bff0075a7 */ /* 0x000ea40008041115 */
[----:B--2---:R-:W-:Y:S05]  /*5a10*/  @!P2 BRA `(.L_x_109) ;  /* 0x000000440000a947 */ /* 0x004fea0003800000 */
.L_x_108:
[----:B------:R-:W-:Y:S05]  /*5a20*/  @!P1 BRA `(.L_x_110) ;  /* 0x0000000000309947 */ /* 0x000fea0003800000 */
[----:B------:R-:W-:Y:S01]  /*5a30*/  ISETP.NE.U32.AND P1, PT, R2, RZ, PT ;  /* 0x000000ff0200720c */ /* 0x000fe20003f25070 */
[----:B------:R-:W3:Y:S01]  /*5a40*/  LDCU.64 UR4, c[0x0][0x358] ;  /* 0x00006b00ff0477ac */ /* 0x000ee20008000a00 */
[----:B------:R-:W-:Y:S02]  /*5a50*/  IMAD.MOV.U32 R84, RZ, RZ, 0x1 ;  /* 0x00000001ff547424 */ /* 0x000fe400078e00ff */
[----:B------:R-:W-:Y:S11]  /*5a60*/  ISETP.NE.AND.EX P1, PT, R3, RZ, PT, P1 ;  /* 0x000000ff0300720c */ /* 0x000ff60003f25310 */
[----:B------:R-:W-:Y:S02]  /*5a70*/  @!UPT UIADD3 URZ, UPT, UPT, URZ, URZ, URZ ;  /* 0x000000fffffff290 */ /* 0x000fe4000fffe0ff */
[----:B--2---:R-:W2:Y:S01]  /*5a80*/  @P1 LDC.64 R10, c[0x0][0x888] ;  /* 0x00022200ff0a1b82 */ /* 0x004ea20000000a00 */
[----:B------:R-:W-:Y:S04]  /*5a90*/  @P1 IMAD R0, R4, UR36, RZ ;  /* 0x0000002404001c24 */ /* 0x000fe8000f8e02ff */
[----:B--2---:R-:W-:Y:S04]  /*5aa0*/  @P1 IMAD.WIDE R10, R0, 0x4, R10 ;  /* 0x00000004000a1825 */ /* 0x004fe800078e020a */
[----:B------:R-:W-:Y:S01]  /*5ab0*/  HFMA2 R0, -RZ, RZ, 0, 5.9604644775390625e-08 ;  /* 0x00000001ff007431 */ /* 0x000fe200000001ff */
[----:B---3-5:R3:W5:Y:S04]  /*5ac0*/  @P1 LDG.E R41, desc[UR4][R10.64] ;  /* 0x000000040a291981 */ /* 0x028768000c1e1900 */
[----:B------:R-:W-:Y:S01]  /*5ad0*/  @!P1 PRMT R84, R0, 0x7610, R84 ;  /* 0x0000761000549816 */ /* 0x000fe20000000054 */
[----:B---3--:R-:W4:Y:S06]  /*5ae0*/  @!P1 LDC R41, c[0x0][0x880] ;  /* 0x00022000ff299b82 */ /* 0x008f2c0000000800 */
.L_x_110:
[----:B----45:R-:W-:Y:S01]  /*5af0*/  @!P0 FSETP.EQ.AND P1, PT, R41, RZ, PT ;  /* 0x000000ff2900820b */ /* 0x030fe20003f22000 */
[----:B------:R-:W-:Y:S01]  /*5b00*/  @!UPT UIADD3 URZ, UPT, UPT, URZ, URZ, URZ ;  /* 0x000000fffffff290 */ /* 0x000fe2000fffe0ff */
[----:B------:R-:W-:Y:S11]  /*5b10*/  @!P0 BRA `(.L_x_111) ;  /* 0x0000000000188947 */ /* 0x000ff60003800000 */
[----:B------:R-:W-:Y:S02]  /*5b20*/  LOP3.LUT P0, RZ, R84, 0xff, RZ, 0xc0, !PT ;  /* 0x000000ff54ff7812 */ /* 0x000fe4000780c0ff */
[----:B------:R-:W-:Y:S04]  /*5b30*/  ISETP.NE.U32.AND P1, PT, R2, RZ, PT ;  /* 0x000000ff0200720c */ /* 0x000fe80003f25070 */
[----:B------:R-:W-:Y:S04]  /*5b40*/  ISETP.NE.AND.EX P1, PT, R3, RZ, PT, P1 ;  /* 0x000000ff0300720c */ /* 0x000fe80003f25310 */
[----:B------:R-:W-:Y:S03]  /*5b50*/  PLOP3.LUT P1, PT, P1, PT, PT, 0x8, 0x80 ;  /* 0x000000000080781c */ /* 0x000fe60000f2e170 */
[----:B------:R-:W-:Y:S11]  /*5b60*/  @P0 FSETP.EQ.AND P1, PT, R41, RZ, PT ;  /* 0x000000ff2900020b */ /* 0x000ff60003f22000 */
[----:B------:R-:W-:Y:S02]  /*5b70*/  @!UPT UIADD3 URZ, UPT, UPT, URZ, URZ, URZ ;  /* 0x000000fffffff290 */ /* 0x000fe4000fffe0ff */
.L_x_111:
[----:B------:R-:W3:Y:S01]  /*5b80*/  SYNCS.PHASECHK.TRANS64.TRYWAIT P2, [UR21+0x230], R9 ;  /* 0x00023009ff0075a7 */ /* 0x000ee20008041115 */
[----:B------:R-:W-:Y:S04]  /*5b90*/  ELECT P0, URZ, PT ;  /* 0x0000000000ff782f */ /* 0x000fe80003800000 */
[----:B------:R-:W-:Y:S11]  /*5ba0*/  PLOP3.LUT P1, PT, P1, P0, PT, 0xf2, 0x2f ;  /* 0x00000000002f781c */ /* 0x000ff60000f21e72 */
[----:B------:R-:W-:Y:S02]  /*5bb0*/  @!UPT UIADD3 URZ, UPT, UPT, URZ, URZ, URZ ;  /* 0x000000fffffff290 */ /* 0x000fe4000fffe0ff */
[----:B------:R-:W-:Y:S05]  /*5bc0*/  @!P1 IADD3 R8, P0, PT, R16, 0x580, RZ ;  /* 0x0000058010089810 */ /* 0x000fea0007f1e0ff */
[----:B------:R-:W-:Y:S01]  /*5bd0*/  @!P1 IMAD.X R6, RZ, RZ, R17, P0 ;  /* 0x000000ffff069224 */ /* 0x000fe200000e0611 */
[----:B---3--:R-:W-:Y:S07]  /*5be0*/  @!P2 BRA `(.L_x_112) ;  /* 0x0000004000a4a947 */ /* 0x008fee0003800000 */
.L_x_233:
[----:B------:R-:W-:Y:S01]  /*5bf0*/  @!P1 R2UR UR5, R8 ;  /* 0x00000000080592ca */ /* 0x000fe200000e0000 */
[----:B------:R-:W-:Y:S01]  /*5c00*/  VOTEU.ALL UP0, P1 ;  /* 0x0000000000ff7886 */ /* 0x000fe20000800000 */
[----:B------:R-:W-:Y:S01]  /*5c10*/  @!P1 R2UR UR4, R6 ;  /* 0x00000000060492ca */ /* 0x000fe200000e0000 */
[----:B--2---:R-:W-:Y:S01]  /*5c20*/  @!P1 IMAD.MOV.U32 R0, RZ, RZ, 0x1000 ;  /* 0x00001000ff009424 */ /* 0x004fe200078e00ff */
[----:B------:R-:W-:Y:S01]  /*5c30*/  UMOV UR6, 0x0 ;  /* 0x0000000000067882 */ /* 0x000fe20000000000 */
[----:B------:R-:W-:Y:S01]  /*5c40*/  UMOV UR7, 0x10000000 ;  /* 0x1000000000077882 */ /* 0x000fe20000000000 */
[----:B------:R-:W-:Y:S01]  /*5c50*/  @!UP0 UIADD3 UR16, UPT, UPT, UR21, 0x400, URZ ;  /* 0x0000040015108890 */ /* 0x000fe2000fffe0ff */
[----:B------:R-:W-:Y:S01]  /*5c60*/  VIADD R14, R14, 0x1 ;  /* 0x000000010e0e7836 */ /* 0x000fe20000000000 */
[----:B------:R-:W-:Y:S01]  /*5c70*/  VOTEU.ALL UP0, P1 ;  /* 0x0000000000ff7886 */ /* 0x000fe20000800000 */
[----:B------:R-:W-:Y:S04]  /*5c80*/  UMOV UR20, UR36 ;  /* 0x0000002400147c82 */ /* 0x000fe80008000000 */
[----:B------:R-:W-:Y:S02]  /*5c90*/  IMAD.U32 R10, RZ, RZ, UR5 ;  /* 0x00000005ff0a7e24 */ /* 0x000fe4000f8e00ff */
[----:B------:R-:W-:Y:S03]  /*5ca0*/  IMAD.U32 R11, RZ, RZ, UR4 ;  /* 0x00000004ff0b7e24 */ /* 0x000fe6000f8e00ff */
[----:B------:R-:W-:Y:S02]  /*5cb0*/  @!P1 R2UR UR4, R10 ;  /* 0x000000000a0492ca */ /* 0x000fe400000e0000 */
[----:B------:R-:W-:Y:S11]  /*5cc0*/  @!P1 R2UR UR5, R11 ;  /* 0x000000000b0592ca */ /* 0x000ff600000e0000 */
[----:B------:R-:W-:Y:S02]  /*5cd0*/  @!UPT UIADD3 URZ, UPT, UPT, URZ, URZ, URZ ;  /* 0x000000fffffff290 */ /* 0x000fe4000fffe0ff */
[----:B------:R2:W-:Y:S01]  /*5ce0*/  @!UP0 UTMALDG.3D [UR16], [UR4], desc[UR6] ;  /* 0x00000610040085b4 */ /* 0x0005e20008011000 */
[----:B------:R2:W-:Y:S01]  /*5cf0*/  @!P1 SYNCS.ARRIVE.TRANS64.RED.A0TR RZ, [UR21+0x220], R0 ;  /* 0x00022000ffff99a7 */ /* 0x0005e20008300415 */
[----:B------:R-:W-:Y:S01]  /*5d00*/  SYNCS.ARRIVE.TRANS64.RED.A1T0 RZ, [UR34], RZ ;  /* 0x000000ffffff79a7 */ /* 0x000fe20008100422 */
[----:B------:R-:W3:Y:S02]  /*5d10*/  SYNCS.PHASECHK.TRANS64.TRYWAIT P0, [UR21+0x238], R9 ;  /* 0x00023809ff0075a7 */ /* 0x000ee40008001115 */
[----:B--23--:R-:W-:Y:S05]  /*5d20*/  @!P0 BRA `(.L_x_113) ;  /* 0x00000040006c8947 */ /* 0x00cfea0003800000 */
.L_x_235:
[----:B------:R-:W-:Y:S01]  /*5d30*/  @!P1 IADD3 R6, P0, PT, R16, 0x580, RZ ;  /* 0x0000058010069810 */ /* 0x000fe20007f1e0ff */
[----:B------:R-:W-:Y:S01]  /*5d40*/  VOTEU.ALL UP0, P1 ;  /* 0x0000000000ff7886 */ /* 0x000fe20000800000 */
[----:B------:R-:W-:Y:S01]  /*5d50*/  UMOV UR6, 0x0 ;  /* 0x0000000000067882 */ /* 0x000fe20000000000 */
[----:B------:R-:W-:Y:S01]  /*5d60*/  UMOV UR7, 0x10000000 ;  /* 0x1000000000077882 */ /* 0x000fe20000000000 */
[----:B------:R-:W-:Y:S01]  /*5d70*/  @!P1 R2UR UR5, R6 ;  /* 0x00000000060592ca */ /* 0x000fe200000e0000 */
[----:B--2---:R-:W-:Y:S01]  /*5d80*/  @!P1 IMAD.X R0, RZ, RZ, R17, P0 ;  /* 0x000000ffff009224 */ /* 0x004fe200000e0611 */
[----:B------:R-:W-:Y:S01]  /*5d90*/  @!UP0 UIADD3 UR10, UPT, UPT, UR18, 0x40, URZ ;  /* 0x00000040120a8890 */ /* 0x000fe2000fffe0ff */
[----:B------:R-:W-:Y:S01]  /*5da0*/  ISETP.NE.AND P0, PT, R14, 0x2, PT ;  /* 0x000000020e00780c */ /* 0x000fe20003f05270 */
[----:B------:R-:W-:Y:S01]  /*5db0*/  @!UP0 UIADD3 UR8, UPT, UPT, UR21, 0x1400, URZ ;  /* 0x0000140015088890 */ /* 0x000fe2000fffe0ff */
[----:B------:R-:W-:Y:S01]  /*5dc0*/  LOP3.LUT R15, R15, 0x1, RZ, 0x3c, !PT ;  /* 0x000000010f0f7812 */ /* 0x000fe200078e3cff */
[----:B------:R-:W-:Y:S01]  /*5dd0*/  @!UP0 UIADD3 UR9, UPT, UPT, UR21, 0x228, URZ ;  /* 0x0000022815098890 */ /* 0x000fe2000fffe0ff */
[----:B------:R-:W-:Y:S01]  /*5de0*/  @!P1 R2UR UR4, R0 ;  /* 0x00000000000492ca */ /* 0x000fe200000e0000 */
[----:B------:R-:W-:Y:S01]  /*5df0*/  VOTEU.ALL UP0, P1 ;  /* 0x0000000000ff7886 */ /* 0x000fe20000800000 */
[----:B------:R-:W-:Y:S01]  /*5e00*/  UMOV UR11, UR19 ;  /* 0x00000013000b7c82 */ /* 0x000fe20008000000 */
[----:B------:R-:W-:Y:S01]  /*5e10*/  UMOV UR12, UR36 ;  /* 0x00000024000c7c82 */ /* 0x000fe20008000000 */
[----:B------:R-:W-:Y:S01]  /*5e20*/  SEL R0, RZ, 0x1, P0 ;  /* 0x00000001ff007807 */ /* 0x000fe20000000000 */
[----:B------:R-:W-:Y:S01]  /*5e30*/  UIADD3 UR20, UPT, UPT, UR13, UR59, URZ ;  /* 0x0000003b0d147290 */ /* 0x000fe2000fffe0ff */
[----:B------:R-:W-:Y:S01]  /*5e40*/  IMAD.U32 R8, RZ, RZ, UR5 ;  /* 0x00000005ff087e24 */ /* 0x000fe2000f8e00ff */
[----:B------:R-:W-:Y:S01]  /*5e50*/  SEL R14, R14, RZ, P0 ;  /* 0x000000ff0e0e7207 */ /* 0x000fe20000000000 */
[----:B------:R-:W-:Y:S01]  /*5e60*/  UIADD3 UR16, UPT, UPT, UR14, UR62, URZ ;  /* 0x0000003e0e107290 */ /* 0x000fe2000fffe0ff */
[----:B------:R-:W-:Y:S01]  /*5e70*/  LOP3.LUT R13, R13, R0, RZ, 0x3c, !PT ;  /* 0x000000000d0d7212 */ /* 0x000fe200078e3cff */
[----:B------:R-:W-:Y:S01]  /*5e80*/  UPLOP3.LUT UP3, UPT, UPT, UPT, UPT, 0x80, 0x8 ;  /* 0x000000000008789c */ /* 0x000fe20003f6f070 */
[----:B------:R-:W-:Y:S02]  /*5e90*/  UMOV UR36, UR26 ;  /* 0x0000001a00247c82 */ /* 0x000fe40008000000 */
[----:B------:R-:W-:Y:S01]  /*5ea0*/  IMAD.U32 R9, RZ, RZ, UR4 ;  /* 0x00000004ff097e24 */ /* 0x000fe2000f8e00ff */
[----:B------:R-:W-:Y:S04]  /*5eb0*/  @!P1 R2UR UR4, R8 ;  /* 0x00000000080492ca */ /* 0x000fe800000e0000 */
[----:B------:R-:W-:Y:S11]  /*5ec0*/  @!P1 R2UR UR5, R9 ;  /* 0x00000000090592ca */ /* 0x000ff600000e0000 */
[----:B------:R-:W-:Y:S02]  /*5ed0*/  @!UPT UIADD3 URZ, UPT, UPT, URZ, URZ, URZ ;  /* 0x000000fffffff290 */ /* 0x000fe4000fffe0ff */
[----:B------:R2:W-:Y:S01]  /*5ee0*/  @!UP0 UTMALDG.3D [UR8], [UR4], desc[UR6] ;  /* 0x00000608040085b4 */ /* 0x0005e20008011000 */
[----:B------:R2:W-:Y:S01]  /*5ef0*/  @!P1 SYNCS.ARRIVE.TRANS64.RED.A0TR RZ, [UR21+0x228], R7 ;  /* 0x00022807ffff99a7 */ /* 0x0005e20008300415 */
[----:B------:R-:W-:Y:S01]  /*5f00*/  SYNCS.ARRIVE.TRANS64.RED.A1T0 RZ, [UR33], RZ ;  /* 0x000000ffffff79a7 */ /* 0x000fe20008100421 */
[----:B------:R-:W-:Y:S05]  /*5f10*/  BRA.U UP1, `(.L_x_114) ;  /* 0xfffffff5012c7547 */ /* 0x000fea000b83ffff */
[----:B------:R-:W-:-:S04]  /*5f20*/  SHF.L.U32 R3, R15, 0x1f, RZ ;  /* 0x0000001f0f037819 */ /* 0x000fc800000006ff */
[----:B------:R-:W3:Y:S02]  /*5f30*/  SYNCS.PHASECHK.TRANS64.TRYWAIT P0, [UR21+0x230], R3 ;  /* 0x00023003ff0075a7 */ /* 0x000ee40008001115 */
[----:B---3--:R-:W-:Y:S05]  /*5f40*/  @!P0 BRA `(.L_x_115) ;  /* 0x0000003c00fc8947 */ /* 0x008fea0003800000 */
.L_x_237:
[----:B---3--:R-:W-:-:S07]  /*5f50*/  MOV R0, UR21 ;  /* 0x0000001500007c02 */ /* 0x008fce0008000f00 */
.L_x_116:
[----:B---3--:R-:W-:-:S04]  /*5f60*/  SHF.L.U32 R3, R15, 0x1f, RZ ;  /* 0x0000001f0f037819 */ /* 0x008fc800000006ff */
[----:B------:R3:W4:Y:S03]  /*5f70*/  SYNCS.PHASECHK.TRANS64.TRYWAIT P0, [R0+URZ+0x238], R3 ;  /* 0x00023803000075a7 */ /* 0x00072600080011ff */
[----:B----4-:R-:W-:Y:S05]  /*5f80*/  @!P0 NANOSLEEP.SYNCS 0x989680 ;  /* 0x009896800000895d */ /* 0x010fea0003900000 */
[----:B------:R-:W4:Y:S02]  /*5f90*/  @!P0 SYNCS.PHASECHK.TRANS64 P0, [R0+URZ+0x238], R3 ;  /* 0x00023803000085a7 */ /* 0x000f2400080010ff */
[----:B-12-4-:R-:W-:Y:S05]  /*5fa0*/  @P0 EXIT ;  /* 0x000000000000094d */ /* 0x016fea0003800000 */
[----:B------:R-:W-:Y:S05]  /*5fb0*/  BRA `(.L_x_116) ;  /* 0xfffffffc00e87947 */ /* 0x000fea000383ffff */
.L_x_105:
[----:B------:R-:W-:-:S06]  /*5fc0*/  UISETP.GE.AND UP0, UPT, UR17, 0x4, UPT ;  /* 0x000000041100788c */ /* 0x000fcc000bf06270 */
[----:B------:R-:W-:-:S13]  /*5fd0*/  PLOP3.LUT P0, PT, PT, PT, UP0, 0x80, 0x8 ;  /* 0x000000000008781c */ /* 0x000fda0003f0f008 */
[----:B------:R-:W-:Y:S05]  /*5fe0*/  @!P0 EXIT ;  /* 0x000000000000894d */ /* 0x000fea0003800000 */
[----:B------:R-:W1:Y:S08]  /*5ff0*/  S2UR UR4, SR_CgaCtaId ;  /* 0x00000000000479c3 */ /* 0x000e700000008800 */
[----:B------:R-:W-:Y:S01]  /*6000*/  BAR.SYNC.DEFER_BLOCKING 0x6, 0xa0 ;  /* 0x0182800000007b1d */ /* 0x000fe20000010000 */
[C---:B------:R-:W-:Y:S01]  /*6010*/  IMAD.SHL.U32 R7, R93.reuse, 0x40, RZ ;  /* 0x000000405d077824 */ /* 0x040fe200078e00ff */
[C---:B------:R-:W-:Y:S01]  /*6020*/  LOP3.LUT R95, R93.reuse, 0x60, RZ, 0xc0, !PT ;  /* 0x000000605d5f7812 */ /* 0x040fe200078ec0ff */
[----:B------:R-:W-:-:S02]  /*6030*/  IMAD.SHL.U32 R4, R93, 0x20, RZ ;  /* 0x000000205d047824 */ /* 0x000fc400078e00ff */
[----:B------:R-:W-:Y:S02]  /*6040*/  HFMA2 R36, -RZ, RZ, 0, 0 ;  /* 0x00000000ff247431 */ /* 0x000fe400000001ff */
[----:B------:R-:W-:Y:S01]  /*6050*/  IMAD.SHL.U32 R6, R93, 0x2, RZ ;  /* 0x000000025d067824 */ /* 0x000fe200078e00ff */
[----:B------:R-:W-:Y:S01]  /*6060*/  UMOV UR44, 0x400 ;  /* 0x00000400002c7882 */ /* 0x000fe20000000000 */
[----:B------:R-:W2:Y:S01]  /*6070*/  LDC.64 R82, c[0x0][0x8b0] ;  /* 0x00022c00ff527b82 */ /* 0x000ea20000000a00 */
[----:B------:R-:W-:Y:S01]  /*6080*/  LOP3.LUT R5, R7, 0x180, RZ, 0xc0, !PT ;  /* 0x0000018007057812 */ /* 0x000fe200078ec0ff */
[----:B------:R-:W-:Y:S01]  /*6090*/  IMAD.U32 R37, R93, 0x10000, RZ ;  /* 0x000100005d257824 */ /* 0x000fe200078e00ff */
[----:B------:R-:W-:Y:S01]  /*60a0*/  LOP3.LUT R4, R4, 0xc00, RZ, 0xc0, !PT ;  /* 0x00000c0004047812 */ /* 0x000fe200078ec0ff */
[----:B------:R-:W-:Y:S01]  /*60b0*/  IMAD.MOV.U32 R92, RZ, RZ, RZ ;  /* 0x000000ffff5c7224 */ /* 0x000fe200078e00ff */
[----:B------:R-:W-:Y:S01]  /*60c0*/  LOP3.LUT R6, R5, 0x20, R6, 0xf8, !PT ;  /* 0x0000002005067812 */ /* 0x000fe200078ef806 */
[----:B------:R-:W-:Y:S01]  /*60d0*/  IMAD.SHL.U32 R5, R93, 0x8, RZ ;  /* 0x000000085d057824 */ /* 0x000fe200078e00ff */
[----:B------:R-:W-:Y:S01]  /*60e0*/  LOP3.LUT R4, R4, 0x40, R7, 0xf8, !PT ;  /* 0x0000004004047812 */ /* 0x000fe200078ef807 */
[----:B------:R-:W3:Y:S01]  /*60f0*/  LDC.64 R80, c[0x0][0x8a8] ;  /* 0x00022a00ff507b82 */ /* 0x000ee20000000a00 */
[----:B------:R-:W-:Y:S01]  /*6100*/  LOP3.LUT R37, R37, 0x600000, RZ, 0xc0, !PT ;  /* 0x0060000025257812 */ /* 0x000fe200078ec0ff */
[----:B------:R-:W-:Y:S01]  /*6110*/  IMAD.MOV.U32 R87, RZ, RZ, RZ ;  /* 0x000000ffff577224 */ /* 0x000fe200078e00ff */
[----:B------:R-:W-:-:S02]  /*6120*/  LOP3.LUT R5, R6, 0x30, R5, 0x78, !PT ;  /* 0x0000003006057812 */ /* 0x000fc400078e7805 */
[----:B------:R-:W-:Y:S02]  /*6130*/  CS2R R90, SRZ ;  /* 0x00000000005a7805 */ /* 0x000fe4000001ff00 */
[----:B------:R-:W-:Y:S01]  /*6140*/  LOP3.LUT R4, R4, 0x200, R7, 0xf8, !PT ;  /* 0x0000020004047812 */ /* 0x000fe200078ef807 */
[----:B------:R-:W-:Y:S01]  /*6150*/  IMAD.MOV.U32 R89, RZ, RZ, RZ ;  /* 0x000000ffff597224 */ /* 0x000fe200078e00ff */
[----:B------:R-:W-:Y:S01]  /*6160*/  LOP3.LUT R93, R93, 0x2, RZ, 0xc0, !PT ;  /* 0x000000025d5d7812 */ /* 0x000fe200078ec0ff */
[----:B-1----:R-:W-:Y:S01]  /*6170*/  ULEA UR44, UR4, UR44, 0x18 ;  /* 0x0000002c042c7291 */ /* 0x002fe2000f8ec0ff */
[----:B------:R-:W-:Y:S01]  /*6180*/  LOP3.LUT R71, R4, R5, RZ, 0xfc, !PT ;  /* 0x0000000504477212 */ /* 0x000fe200078efcff */
[----:B------:R-:W1:Y:S01]  /*6190*/  LDCU UR57, c[0x0][0x370] ;  /* 0x00006e00ff3977ac */ /* 0x000e620008000800 */
[----:B------:R-:W-:Y:S01]  /*61a0*/  IADD3 R88, PT, PT, -R93, RZ, RZ ;  /* 0x000000ff5d587210 */ /* 0x000fe20007ffe1ff */
[----:B------:R-:W-:Y:S01]  /*61b0*/  UIADD3 UR4, UPT, UPT, UR44, 0x2400, URZ ;  /* 0x000024002c047890 */ /* 0x000fe2000fffe0ff */
[----:B------:R-:W4:Y:S04]  /*61c0*/  LDCU UR43, c[0x0][0xb0c] ;  /* 0x00016180ff2b77ac */ /* 0x000f280008000800 */
[----:B------:R-:W1:Y:S01]  /*61d0*/  LDS R0, [UR44+0x300] ;  /* 0x0003002cff007984 */ /* 0x000e620008000800 */
[----:B------:R-:W-:Y:S01]  /*61e0*/  IMAD.U32 R94, RZ, RZ, UR4 ;  /* 0x00000004ff5e7e24 */ /* 0x000fe2000f8e00ff */
[----:B------:R-:W1:Y:S01]  /*61f0*/  LDCU UR39, c[0x0][0xb30] ;  /* 0x00016600ff2777ac */ /* 0x000e620008000800 */
[----:B------:R-:W1:Y:S01]  /*6200*/  LDCU.64 UR46, c[0x0][0x888] ;  /* 0x00011100ff2e77ac */ /* 0x000e620008000a00 */
[----:B------:R-:W1:Y:S01]  /*6210*/  LDCU.64 UR40, c[0x0][0xb28] ;  /* 0x00016500ff2877ac */ /* 0x000e620008000a00 */
[----:B------:R-:W1:Y:S01]  /*6220*/  LDCU.64 UR60, c[0x0][0x890] ;  /* 0x00011200ff3c77ac */ /* 0x000e620008000a00 */
[----:B------:R-:W1:Y:S01]  /*6230*/  LDCU.128 UR52, c[0x0][0xb10] ;  /* 0x00016200ff3477ac */ /* 0x000e620008000c00 */
[----:B------:R-:W1:Y:S01]  /*6240*/  LDCU UR56, c[0x0][0x374] ;  /* 0x00006e80ff3877ac */ /* 0x000e620008000800 */
[----:B------:R-:W-:Y:S01]  /*6250*/  UIADD3 UR63, UPT, UPT, UR44, 0x400, URZ ;  /* 0x000004002c3f7890 */ /* 0x000fe2000fffe0ff */
[----:B-1234-:R-:W-:-:S11]  /*6260*/  IMAD.IADD R37, R0, 0x1, R37 ;  /* 0x0000000100257824 */ /* 0x01efd600078e0225 */
.L_x_142:
[----:B------:R-:W-:Y:S02]  /*6270*/  LEA R3, R87, UR44, 0x3 ;  /* 0x0000002c57037c11 */ /* 0x000fe4000f8e18ff */
[----:B------:R-:W-:Y:S02]  /*6280*/  SHF.L.U32 R0, R91, 0x1f, RZ ;  /* 0x0000001f5b007819 */ /* 0x000fe400000006ff */
[----:B------:R-:W-:Y:S02]  /*6290*/  LEA R5, R87, UR44, 0x4 ;  /* 0x0000002c57057c11 */ /* 0x000fe4000f8e20ff */
[----:B-1----:R-:W1:Y:S02]  /*62a0*/  SYNCS.PHASECHK.TRANS64.TRYWAIT P0, [R3+URZ+0x250], R0 ;  /* 0x00025000030075a7 */ /* 0x002e6400080011ff */
[----:B-1----:R-:W-:Y:S05]  /*62b0*/  @!P0 BRA `(.L_x_117) ;  /* 0x0000003c00388947 */ /* 0x002fea0003800000 */
.L_x_238:
        /* <DEDUP_REMOVED lines=8> */
[----:B--2---:R-:W-:Y:S11]  /*6340*/  LOP3.LUT P0, RZ, R6, 0x1, RZ, 0xc0, !PT ;  /* 0x0000000106ff7812 */ /* 0x004ff6000780c0ff */
[----:B------:R-:W-:Y:S02]  /*6350*/  @!UPT UIADD3 URZ, UPT, UPT, URZ, URZ, URZ ;  /* 0x000000fffffff290 */ /* 0x000fe4000fffe0ff */
[----:B---3--:R-:W-:Y:S01]  /*6360*/  VOTEU.ANY UP1, P0 ;  /* 0x0000000000ff7886 */ /* 0x008fe20000020100 */
[----:B------:R-:W-:Y:S01]  /*6370*/  PLOP3.LUT P0, PT, PT, PT, UP1, 0x80, 0x8 ;  /* 0x000000000008781c */ /* 0x000fe20003f0f018 */
[----:B------:R-:W-:Y:S11]  /*6380*/  UP2UR UR45, UPR, URZ, 0x2 ;  /* 0x00000002ff2d7883 */ /* 0x000ff60008000000 */
[----:B------:R-:W-:Y:S01]  /*6390*/  @!UPT UIADD3 URZ, UPT, UPT, URZ, URZ, URZ ;  /* 0x000000fffffff290 */ /* 0x000fe2000fffe0ff */
[----:B-1----:R-:W-:Y:S02]  /*63a0*/  @P0 SHF.R.U32.HI R0, RZ, 0x10, R5 ;  /* 0x00000010ff000819 */ /* 0x002fe40000011605 */
        /* <DEDUP_REMOVED lines=12> */
[----:B------:R-:W2:Y:S01]  /*6470*/  LDCU UR12, c[0x0][0xb20] ;  /* 0x00016400ff0c77ac */ /* 0x000ea20008000800 */
[----:B------:R-:W-:Y:S02]  /*6480*/  UIMAD.WIDE.U32 UR4, UR56, UR55, URZ ;  /* 0x00000037380472a5 */ /* 0x000fe4000f8e00ff */
[----:B------:R-:W-:Y:S02]  /*6490*/  UIMAD.WIDE.U32 UR6, UR57, UR52, URZ ;  /* 0x00000034390672a5 */ /* 0x000fe4000f8e00ff */
[----:B------:R-:W-:Y:S02]  /*64a0*/  UISETP.NE.AND UP0, UPT, UR54, 0x1, UPT ;  /* 0x000000013600788c */ /* 0x000fe4000bf05270 */
[----:B------:R-:W-:Y:S02]  /*64b0*/  UIMAD.WIDE.U32 UR8, UR37, UR55, URZ ;  /* 0x00000037250872a5 */ /* 0x000fe4000f8e00ff */
[----:B------:R-:W-:Y:S02]  /*64c0*/  UIMAD.WIDE.U32 UR10, UR38, UR52, URZ ;  /* 0x00000034260a72a5 */ /* 0x000fe4000f8e00ff */
[----:B------:R-:W-:Y:S02]  /*64d0*/  UISETP.NE.AND UP1, UPT, UR43, 0x1, UPT ;  /* 0x000000012b00788c */ /* 0x000fe4000bf25270 */
[----:B------:R-:W-:Y:S01]  /*64e0*/  UISETP.NE.AND UP2, UPT, UR42, 0x1, UPT ;  /* 0x000000012a00788c */ /* 0x000fe2000bf45270 */
[----:B------:R-:W-:Y:S02]  /*64f0*/  UMOV UR4, UR5 ;  /* 0x0000000500047c82 */ /* 0x000fe40008000000 */
[----:B--2---:R-:W-:Y:S03]  /*6500*/  USHF.R.U32.HI UR5, URZ, UR12, UR4 ;  /* 0x0000000cff057299 */ /* 0x004fe60008011604 */
[----:B------:R-:W-:Y:S02]  /*6510*/  UMOV UR4, UR7 ;  /* 0x0000000700047c82 */ /* 0x000fe40008000000 */
[----:B------:R-:W-:Y:S02]  /*6520*/  USHF.R.U32.HI UR7, URZ, UR53, UR4 ;  /* 0x00000035ff077299 */ /* 0x000fe40008011604 */
[----:B------:R-:W-:Y:S02]  /*6530*/  USEL UR4, UR56, UR5, !UP0 ;  /* 0x0000000538047287 */ /* 0x000fe4000c000000 */
[----:B------:R-:W-:Y:S01]  /*6540*/  USEL UR7, UR57, UR7, !UP1 ;  /* 0x0000000739077287 */ /* 0x000fe2000c800000 */
[----:B------:R-:W-:Y:S01]  /*6550*/  UMOV UR5, UR9 ;  /* 0x0000000900057c82 */ /* 0x000fe20008000000 */
[----:B------:R-:W-:Y:S02]  /*6560*/  UIMAD.WIDE.U32 UR8, UR4, UR40, URZ ;  /* 0x00000028040872a5 */ /* 0x000fe4000f8e00ff */
[----:B------:R-:W-:Y:S03]  /*6570*/  USHF.R.U32.HI UR6, URZ, UR12, UR5 ;  /* 0x0000000cff067299 */ /* 0x000fe60008011605 */
[----:B------:R-:W-:Y:S01]  /*6580*/  UMOV UR5, UR11 ;  /* 0x0000000b00057c82 */ /* 0x000fe20008000000 */
[----:B------:R-:W-:Y:S02]  /*6590*/  UIMAD.WIDE.U32 UR10, UR7, UR40, URZ ;  /* 0x00000028070a72a5 */ /* 0x000fe4000f8e00ff */
[----:B------:R-:W-:Y:S02]  /*65a0*/  USHF.R.U32.HI UR12, URZ, UR53, UR5 ;  /* 0x00000035ff0c7299 */ /* 0x000fe40008011605 */
[----:B------:R-:W-:Y:S01]  /*65b0*/  USEL UR6, UR37, UR6, !UP0 ;  /* 0x0000000625067287 */ /* 0x000fe2000c000000 */
[----:B------:R-:W-:Y:S02]  /*65c0*/  UMOV UR5, UR9 ;  /* 0x0000000900057c82 */ /* 0x000fe40008000000 */
[----:B------:R-:W-:Y:S01]  /*65d0*/  UMOV UR10, UR11 ;  /* 0x0000000b000a7c82 */ /* 0x000fe20008000000 */
[----:B------:R-:W-:Y:S02]  /*65e0*/  @UP2 USHF.R.U32.HI UR4, URZ, UR41, UR5 ;  /* 0x00000029ff042299 */ /* 0x000fe40008011605 */
[----:B------:R-:W-:Y:S02]  /*65f0*/  @UP2 USHF.R.U32.HI UR7, URZ, UR41, UR10 ;  /* 0x00000029ff072299 */ /* 0x000fe4000801160a */
[----:B------:R-:W-:Y:S02]  /*6600*/  UIMAD UR4, UR42, UR4, URZ ;  /* 0x000000042a0472a4 */ /* 0x000fe4000f8e02ff */
[----:B------:R-:W-:Y:S02]  /*6610*/  UIMAD.WIDE.U32 UR10, UR6, UR40, URZ ;  /* 0x00000028060a72a5 */ /* 0x000fe4000f8e00ff */
[----:B------:R-:W-:Y:S02]  /*6620*/  USEL UR5, UR38, UR12, !UP1 ;  /* 0x0000000c26057287 */ /* 0x000fe4000c800000 */
[----:B------:R-:W-:Y:S02]  /*6630*/  UIMAD UR8, UR42, UR7, URZ ;  /* 0x000000072a0872a4 */ /* 0x000fe4000f8e02ff */
[----:B------:R-:W-:Y:S03]  /*6640*/  UISETP.GE.AND UP0, UPT, UR6, UR4, UPT ;  /* 0x000000040600728c */ /* 0x000fe6000bf06270 */
[----:B------:R-:W-:Y:S01]  /*6650*/  UMOV UR4, UR11 ;  /* 0x0000000b00047c82 */ /* 0x000fe20008000000 */
[----:B------:R-:W-:Y:S02]  /*6660*/  UISETP.GE.OR UP0, UPT, UR5, UR8, UP0 ;  /* 0x000000080500728c */ /* 0x000fe40008706670 */
[----:B------:R-:W-:Y:S02]  /*6670*/  USHF.R.U32.HI UR4, URZ, UR41, UR4 ;  /* 0x00000029ff047299 */ /* 0x000fe40008011604 */
[----:B------:R-:W-:Y:S02]  /*6680*/  UIMAD.WIDE.U32 UR8, UR5, UR40, URZ ;  /* 0x00000028050872a5 */ /* 0x000fe4000f8e00ff */
[----:B------:R-:W-:Y:S02]  /*6690*/  USEL UR11, UR6, UR4, !UP2 ;  /* 0x00000004060b7287 */ /* 0x000fe4000d000000 */
[----:B------:R-:W-:Y:S02]  /*66a0*/  UIADD3 UR8, UPT, UPT, -UR5, URZ, URZ ;  /* 0x000000ff05087290 */ /* 0x000fe4000fffe1ff */
[----:B------:R-:W-:Y:S01]  /*66b0*/  UIADD3 UR10, UPT, UPT, -UR11, URZ, URZ ;  /* 0x000000ff0b0a7290 */ /* 0x000fe2000fffe1ff */
[----:B------:R-:W-:Y:S01]  /*66c0*/  @!UP0 UMOV UR4, UR9 ;  /* 0x0000000900048c82 */ /* 0x000fe20008000000 */
[----:B------:R-:W-:Y:S02]  /*66d0*/  UIADD3 UR9, UPT, UPT, -UR6, URZ, URZ ;  /* 0x000000ff06097290 */ /* 0x000fe4000fffe1ff */
[----:B------:R-:W-:Y:S02]  /*66e0*/  @!UP0 USHF.R.U32.HI UR4, URZ, UR41, UR4 ;  /* 0x00000029ff048299 */ /* 0x000fe40008011604 */
[----:B------:R-:W-:Y:S02]  /*66f0*/  UIMAD UR10, UR42, UR10, UR6 ;  /* 0x0000000a2a0a72a4 */ /* 0x000fe4000f8e0206 */
[----:B------:R-:W-:Y:S04]  /*6700*/  @!UP0 USEL UR4, UR5, UR4, !UP2 ;  /* 0x0000000405048287 */ /* 0x000fe8000d000000 */
[----:B------:R-:W-:Y:S02]  /*6710*/  @!UP0 UIMAD UR10, UR7, UR10, UR4 ;  /* 0x0000000a070a82a4 */ /* 0x000fe4000f8e0204 */
[----:B------:R-:W-:Y:S02]  /*6720*/  @!UP0 UIADD3 UR11, UPT, UPT, UR11, -UR4, URZ ;  /* 0x800000040b0b8290 */ /* 0x000fe4000fffe0ff */
[----:B------:R-:W-:Y:S02]  /*6730*/  UIMAD UR7, UR43, UR8, UR38 ;  /* 0x000000082b0772a4 */ /* 0x000fe4000f8e0226 */
[----:B------:R-:W-:Y:S02]  /*6740*/  @!UP0 UIMAD UR6, UR11, UR42, UR5 ;  /* 0x0000002a0b0682a4 */ /* 0x000fe4000f8e0205 */
[----:B------:R-:W-:Y:S01]  /*6750*/  UIMAD UR4, UR54, UR9, UR37 ;  /* 0x00000009360472a4 */ /* 0x000fe2000f8e0225 */
[----:B------:R-:W-:Y:S02]  /*6760*/  @!UP0 UMOV UR5, UR10 ;  /* 0x0000000a00058c82 */ /* 0x000fe40008000000 */
[----:B------:R-:W-:Y:S02]  /*6770*/  UIMAD UR38, UR5, UR43, UR7 ;  /* 0x0000002b052672a4 */ /* 0x000fe4000f8e0207 */
[----:B------:R-:W-:Y:S11]  /*6780*/  UIMAD UR37, UR6, UR54, UR4 ;  /* 0x00000036062572a4 */ /* 0x000ff6000f8e0204 */
[----:B------:R-:W-:Y:S01]  /*6790*/  @!UPT UIADD3 URZ, UPT, UPT, URZ, URZ, URZ ;  /* 0x000000fffffff290 */ /* 0x000fe2000fffe0ff */
.L_x_118:
[----:B------:R-:W-:Y:S01]  /*67a0*/  UISETP.NE.AND UP0, UPT, UR39, 0x1, UPT ;  /* 0x000000012700788c */ /* 0x000fe2000bf05270 */
[----:B------:R-:W-:Y:S01]  /*67b0*/  IADD3 R87, PT, PT, R87, 0x1, RZ ;  /* 0x0000000157577810 */ /* 0x000fe20007ffe0ff */
[----:B------:R-:W-:Y:S02]  /*67c0*/  USHF.L.U32 UR50, UR16, 0x6, URZ ;  /* 0x0000000610327899 */ /* 0x000fe400080006ff */
[----:B------:R-:W-:Y:S07]  /*67d0*/  USHF.L.U32 UR49, UR20, 0x7, URZ ;  /* 0x0000000714317899 */ /* 0x000fee00080006ff */
[----:B------:R-:W2:Y:S01]  /*67e0*/  @!UP0 LDCU.128 UR12, c[0x0][0xb10] ;  /* 0x00016200ff0c87ac */ /* 0x000ea20008000c00 */
[----:B------:R-:W3:Y:S01]  /*67f0*/  @!UP0 LDCU UR5, c[0x0][0xb0c] ;  /* 0x00016180ff0587ac */ /* 0x000ee20008000800 */
[----:B------:R-:W4:Y:S01]  /*6800*/  @!UP0 LDCU UR10, c[0x0][0xb20] ;  /* 0x00016400ff0a87ac */ /* 0x000f220008000800 */
[----:B--2---:R-:W-:Y:S02]  /*6810*/  UIMAD.WIDE.U32 UR8, UR38, UR12, URZ ;  /* 0x0000000c260872a5 */ /* 0x004fe4000f8e00ff */
[----:B------:R-:W-:Y:S02]  /*6820*/  UIMAD.WIDE.U32 UR6, UR37, UR15, URZ ;  /* 0x0000000f250672a5 */ /* 0x000fe4000f8e00ff */
[----:B------:R-:W-:Y:S03]  /*6830*/  @!UP0 UISETP.NE.AND UP1, UPT, UR14, 0x1, UPT ;  /* 0x000000010e00888c */ /* 0x000fe6000bf25270 */
[----:B------:R-:W-:Y:S01]  /*6840*/  @!UP0 UMOV UR4, UR9 ;  /* 0x0000000900048c82 */ /* 0x000fe20008000000 */
[----:B---3--:R-:W-:Y:S02]  /*6850*/  @!UP0 UISETP.NE.AND UP2, UPT, UR5, 0x1, UPT ;  /* 0x000000010500888c */ /* 0x008fe4000bf45270 */
[----:B------:R-:W-:Y:S01]  /*6860*/  @!UP0 USHF.R.U32.HI UR4, URZ, UR13, UR4 ;  /* 0x0000000dff048299 */ /* 0x000fe20008011604 */
[----:B------:R-:W-:Y:S02]  /*6870*/  @!UP0 UMOV UR6, UR7 ;  /* 0x0000000700068c82 */ /* 0x000fe40008000000 */
[----:B----4-:R-:W-:Y:S02]  /*6880*/  @!UP0 USHF.R.U32.HI UR6, URZ, UR10, UR6 ;  /* 0x0000000aff068299 */ /* 0x010fe40008011606 */
[----:B------:R-:W-:Y:S02]  /*6890*/  @!UP0 USEL UR7, UR38, UR4, !UP2 ;  /* 0x0000000426078287 */ /* 0x000fe4000d000000 */
[----:B------:R-:W-:Y:S04]  /*68a0*/  @!UP0 USEL UR6, UR37, UR6, !UP1 ;  /* 0x0000000625068287 */ /* 0x000fe8000c800000 */
[----:B------:R-:W-:Y:S02]  /*68b0*/  @!UP0 UIADD3 UR4, UPT, UPT, -UR7, UR6, URZ ;  /* 0x0000000607048290 */ /* 0x000fe4000fffe1ff */
[----:B------:R-:W-:Y:S02]  /*68c0*/  @!UP0 UIADD3 UR6, UPT, UPT, UR7, -UR6, URZ ;  /* 0x8000000607068290 */ /* 0x000fe4000fffe0ff */
[----:B------:R-:W-:Y:S02]  /*68d0*/  @!UP0 UIMAD UR38, UR4, UR5, UR38 ;  /* 0x00000005042682a4 */ /* 0x000fe4000f8e0226 */
[----:B------:R-:W-:Y:S02]  /*68e0*/  @!UP0 UIMAD UR37, UR6, UR14, UR37 ;  /* 0x0000000e062582a4 */ /* 0x000fe4000f8e0225 */
[----:B------:R-:W-:Y:S09]  /*68f0*/  ULOP3.LUT UP0, URZ, UR63, 0x1b0, URZ, 0xc0, !UPT ;  /* 0x000001b03fff7892 */ /* 0x000ff2000f80c0ff */
[----:B------:R-:W-:Y:S05]  /*6900*/  BRA.U !UP0, `(.L_x_119) ;  /* 0x0000000108407547 */ /* 0x000fea000b800000 */
[----:B------:R-:W2:Y:S01]  /*6910*/  LDCU.64 UR8, c[0x4][0x80] ;  /* 0x01001000ff0877ac */ /* 0x000ea20008000a00 */
[----:B------:R-:W-:Y:S01]  /*6920*/  MOV R3, 0x0 ;  /* 0x0000000000037802 */ /* 0x000fe20000000f00 */
[----:B------:R-:W-:Y:S02]  /*6930*/  HFMA2 R12, -RZ, RZ, 0, 5.9604644775390625e-08 ;  /* 0x00000001ff0c7431 */ /* 0x000fe400000001ff */
[----:B------:R-:W-:Y:S02]  /*6940*/  IMAD.MOV.U32 R8, RZ, RZ, 0x70 ;  /* 0x00000070ff087424 */ /* 0x000fe400078e00ff */
[----:B------:R-:W-:Y:S01]  /*6950*/  IMAD.MOV.U32 R13, RZ, RZ, RZ ;  /* 0x000000ffff0d7224 */ /* 0x000fe200078e00ff */
[----:B------:R-:W3:Y:S01]  /*6960*/  LDCU.64 UR6, c[0x4][0x88] ;  /* 0x01001100ff0677ac */ /* 0x000ee20008000a00 */
[----:B------:R-:W4:Y:S01]  /*6970*/  LDC.64 R2, c[0x4][R3] ;  /* 0x0100000003027b82 */ /* 0x000f220000000a00 */
[----:B------:R-:W1:Y:S01]  /*6980*/  LDCU.64 UR4, c[0x4][0x8] ;  /* 0x01000100ff0477ac */ /* 0x000e620008000a00 */
[----:B--2---:R-:W-:Y:S01]  /*6990*/  MOV R5, UR9 ;  /* 0x0000000900057c02 */ /* 0x004fe20008000f00 */
[----:B------:R-:W-:Y:S01]  /*69a0*/  IMAD.U32 R4, RZ, RZ, UR8 ;  /* 0x00000008ff047e24 */ /* 0x000fe2000f8e00ff */
[----:B---3--:R-:W-:Y:S01]  /*69b0*/  MOV R7, UR7 ;  /* 0x0000000700077c02 */ /* 0x008fe20008000f00 */
[----:B------:R-:W-:Y:S01]  /*69c0*/  IMAD.U32 R6, RZ, RZ, UR6 ;  /* 0x00000006ff067e24 */ /* 0x000fe2000f8e00ff */
[----:B-1----:R-:W-:Y:S01]  /*69d0*/  MOV R11, UR5 ;  /* 0x00000005000b7c02 */ /* 0x002fe20008000f00 */
[----:B------:R-:W-:Y:S02]  /*69e0*/  IMAD.U32 R10, RZ, RZ, UR4 ;  /* 0x00000004ff0a7e24 */ /* 0x000fe4000f8e00ff */
[----:B------:R-:W-:Y:S07]  /*69f0*/  LEPC R20, `(.L_x_119) ;  /* 0x000000001014794e */ /* 0x000fee0000000000 */
[----:B----45:R-:W-:Y:S05]  /*6a00*/  CALL.ABS.NOINC R2 ;  /* 0x0000000002007343 */ /* 0x030fea0003c00000 */
.L_x_119:
[----:B------:R-:W-:Y:S01]  /*6a10*/  LOP3.LUT P0, RZ, R94, 0x1b0, RZ, 0xc0, !PT ;  /* 0x000001b05eff7812 */ /* 0x000fe2000780c0ff */
[----:B------:R-:W-:Y:S11]  /*6a20*/  BSSY.RECONVERGENT B6, `(.L_x_120) ;  /* 0x0000013000067945 */ /* 0x000ff60003800200 */
[----:B------:R-:W-:Y:S01]  /*6a30*/  @!UPT UIADD3 URZ, UPT, UPT, URZ, URZ, URZ ;  /* 0x000000fffffff290 */ /* 0x000fe2000fffe0ff */
[----:B------:R-:W-:Y:S05]  /*6a40*/  @!P0 BRA `(.L_x_121) ;  /* 0x0000000000408947 */ /* 0x000fea0003800000 */
        /* <DEDUP_REMOVED lines=16> */
.L_x_121:
[----:B------:R-:W-:Y:S05]  /*6b50*/  BSYNC.RECONVERGENT B6 ;  /* 0x0000000000067941 */ /* 0x000fea0003800200 */
.L_x_120:
[----:B------:R-:W-:Y:S01]  /*6b60*/  R2UR UR4, R86 ;  /* 0x00000000560472ca */ /* 0x000fe200000e0000 */
[----:B------:R-:W-:Y:S01]  /*6b70*/  UISETP.NE.U32.AND UP0, UPT, UR60, URZ, UPT ;  /* 0x000000ff3c00728c */ /* 0x000fe2000bf05070 */
[----:B------:R-:W-:Y:S02]  /*6b80*/  ISETP.NE.U32.AND P4, PT, R82, RZ, PT ;  /* 0x000000ff5200720c */ /* 0x000fe40003f85070 */
[----:B------:R-:W-:Y:S01]  /*6b90*/  ISETP.NE.U32.AND P2, PT, RZ, UR46, PT ;  /* 0x0000002eff007c0c */ /* 0x000fe2000bf45070 */
[----:B------:R-:W-:Y:S01]  /*6ba0*/  UISETP.NE.AND.EX UP1, UPT, UR61, URZ, UPT, UP0 ;  /* 0x000000ff3d00728c */ /* 0x000fe2000bf25300 */
[----:B------:R-:W-:Y:S01]  /*6bb0*/  ISETP.NE.AND.EX P4, PT, R83, RZ, PT, P4 ;  /* 0x000000ff5300720c */ /* 0x000fe20003f85340 */
[----:B------:R-:W-:Y:S01]  /*6bc0*/  UPLOP3.LUT UP0, UPT, UPT, UPT, UPT, 0x40, 0x4 ;  /* 0x000000000004789c */ /* 0x000fe20003f0e870 */
[----:B------:R-:W-:Y:S05]  /*6bd0*/  ISETP.NE.AND.EX P2, PT, RZ, UR47, PT, P2 ;  /* 0x0000002fff007c0c */ /* 0x000fea000bf45320 */
[----:B------:R-:W-:Y:S06]  /*6be0*/  UISETP.NE.AND UP2, UPT, UR4, URZ, UPT ;  /* 0x000000ff0400728c */ /* 0x000fec000bf45270 */
[----:B------:R-:W-:Y:S05]  /*6bf0*/  PLOP3.LUT P1, PT, PT, PT, UP2, 0x80, 0x8 ;  /* 0x000000000008781c */ /* 0x000fea0003f2f028 */
[----:B------:R-:W-:Y:S06]  /*6c00*/  @UP2 UPLOP3.LUT UP0, UPT, UPT, UPT, UP1, 0x80, 0x8 ;  /* 0x000000000008289c */ /* 0x000fec0003f0f010 */
[----:B------:R-:W-:Y:S01]  /*6c10*/  PLOP3.LUT P0, PT, PT, PT, UP0, 0x80, 0x8 ;  /* 0x000000000008781c */ /* 0x000fe20003f0f008 */
[----:B------:R-:W-:Y:S01]  /*6c20*/  @!UPT UIADD3 URZ, UPT, UPT, URZ, URZ, URZ ;  /* 0x000000fffffff290 */ /* 0x000fe2000fffe0ff */
[----:B------:R-:W-:Y:S11]  /*6c30*/  BRA.U !UP1, `(.L_x_122) ;  /* 0x00000001093c7547 */ /* 0x000ff6000b800000 */
[----:B------:R-:W-:Y:S01]  /*6c40*/  UISETP.NE.U32.AND UP0, UPT, UR46, URZ, UPT ;  /* 0x000000ff2e00728c */ /* 0x000fe2000bf05070 */
[----:B-1----:R-:W-:Y:S01]  /*6c50*/  HFMA2 R0, -RZ, RZ, 0, 5.9604644775390625e-08 ;  /* 0x00000001ff007431 */ /* 0x002fe200000001ff */
[----:B------:R-:W1:Y:S01]  /*6c60*/  LDCU.64 UR8, c[0x0][0x358] ;  /* 0x00006b00ff0877ac */ /* 0x000e620008000a00 */
[----:B------:R-:W-:Y:S01]  /*6c70*/  IMAD.MOV.U32 R84, RZ, RZ, 0x1 ;  /* 0x00000001ff547424 */ /* 0x000fe200078e00ff */
[----:B------:R-:W-:Y:S06]  /*6c80*/  UISETP.NE.AND.EX UP0, UPT, UR47, URZ, UPT, UP0 ;  /* 0x000000ff2f00728c */ /* 0x000fec000bf05300 */
[----:B------:R-:W-:Y:S05]  /*6c90*/  PLOP3.LUT P3, PT, PT, PT, UP0, 0x80, 0x8 ;  /* 0x000000000008781c */ /* 0x000fea0003f6f008 */
[----:B------:R-:W2:Y:S01]  /*6ca0*/  @UP0 LDCU.64 UR4, c[0x0][0x888] ;  /* 0x00011100ff0407ac */ /* 0x000ea20008000a00 */
[----:B------:R-:W-:Y:S07]  /*6cb0*/  @UP0 UIMAD UR6, UR36, UR60, URZ ;  /* 0x0000003c240602a4 */ /* 0x000fee000f8e02ff */
[----:B------:R-:W-:Y:S01]  /*6cc0*/  @!P3 PRMT R84, R0, 0x7610, R84 ;  /* 0x000076100054b816 */ /* 0x000fe20000000054 */
[----:B--2---:R-:W-:Y:S06]  /*6cd0*/  @UP0 UIMAD.WIDE UR4, UR6, 0x4, UR4 ;  /* 0x00000004060408a5 */ /* 0x004fec000f8e0204 */
[----:B------:R-:W-:Y:S01]  /*6ce0*/  IMAD.U32 R2, RZ, RZ, UR4 ;  /* 0x00000004ff027e24 */ /* 0x000fe2000f8e00ff */
[----:B------:R-:W-:Y:S04]  /*6cf0*/  MOV R3, UR5 ;  /* 0x0000000500037c02 */ /* 0x000fe80008000f00 */
[----:B------:R-:W2:Y:S01]  /*6d00*/  @!UP0 LDCU UR4, c[0x0][0x880] ;  /* 0x00011000ff0487ac */ /* 0x000ea20008000800 */
[----:B-1---5:R3:W5:Y:S02]  /*6d10*/  @P3 LDG.E R41, desc[UR8][R2.64] ;  /* 0x0000000802293981 */ /* 0x022764000c1e1900 */
[----:B--23--:R-:W-:Y:S02]  /*6d20*/  @!P3 IMAD.U32 R41, RZ, RZ, UR4 ;  /* 0x00000004ff29be24 */ /* 0x00cfe4000f8e00ff */
.L_x_122:
[----:B------:R-:W-:Y:S05]  /*6d30*/  @!P4 BRA `(.L_x_123) ;  /* 0x000000000024c947 */ /* 0x000fea0003800000 */
[----:B------:R-:W-:Y:S01]  /*6d40*/  ISETP.NE.U32.AND P3, PT, R80, RZ, PT ;  /* 0x000000ff5000720c */ /* 0x000fe20003f65070 */
[----:B------:R-:W2:Y:S03]  /*6d50*/  LDCU.64 UR4, c[0x0][0x358] ;  /* 0x00006b00ff0477ac */ /* 0x000ea60008000a00 */
[----:B------:R-:W-:Y:S11]  /*6d60*/  ISETP.NE.AND.EX P3, PT, R81, RZ, PT, P3 ;  /* 0x000000ff5100720c */ /* 0x000ff60003f65330 */
[----:B------:R-:W-:Y:S02]  /*6d70*/  @!UPT UIADD3 URZ, UPT, UPT, URZ, URZ, URZ ;  /* 0x000000fffffff290 */ /* 0x000fe4000fffe0ff */
[----:B------:R-:W3:Y:S01]  /*6d80*/  @P3 LDC.64 R2, c[0x0][0x8a8] ;  /* 0x00022a00ff023b82 */ /* 0x000ee20000000a00 */
[----:B-1----:R-:W-:Y:S04]  /*6d90*/  @P3 IMAD R0, R82, UR36, RZ ;  /* 0x0000002452003c24 */ /* 0x002fe8000f8e02ff */
[----:B---3--:R-:W-:Y:S05]  /*6da0*/  @P3 IMAD.WIDE R2, R0, 0x4, R2 ;  /* 0x0000000400023825 */ /* 0x008fea00078e0202 */
[----:B--2--5:R2:W5:Y:S02]  /*6db0*/  @P3 LDG.E R38, desc[UR4][R2.64] ;  /* 0x0000000402263981 */ /* 0x024564000c1e1900 */
[----:B--2---:R-:W3:Y:S02]  /*6dc0*/  @!P3 LDC R38, c[0x0][0x8a0] ;  /* 0x00022800ff26bb82 */ /* 0x004ee40000000800 */
.L_x_123:
[----:B-----5:R-:W-:Y:S01]  /*6dd0*/  FSETP.NEU.AND P4, PT, R41, RZ, PT ;  /* 0x000000ff2900720b */ /* 0x020fe20003f8d000 */
[----:B------:R-:W-:Y:S01]  /*6de0*/  BSSY B1, `(.L_x_124) ;  /* 0x0000042000017945 */ /* 0x000fe20003800000 */
[----:B------:R-:W-:Y:S01]  /*6df0*/  SEL R5, RZ, 0xffffffff, P2 ;  /* 0xffffffffff057807 */ /* 0x000fe20001000000 */
[----:B------:R-:W-:Y:S01]  /*6e00*/  IMAD.MOV.U32 R102, RZ, RZ, 0x1 ;  /* 0x00000001ff667424 */ /* 0x000fe200078e00ff */
[----:B------:R-:W-:Y:S02]  /*6e10*/  LOP3.LUT P3, RZ, R84, 0xff, RZ, 0xc0, !PT ;  /* 0x000000ff54ff7812 */ /* 0x000fe4000786c0ff */
[----:B------:R-:W-:Y:S02]  /*6e20*/  CS2R R78, SRZ ;  /* 0x00000000004e7805 */ /* 0x000fe4000001ff00 */
[----:B------:R-:W-:Y:S02]  /*6e30*/  @P1 SEL R4, RZ, 0xffffffff, P4 ;  /* 0xffffffffff041807 */ /* 0x000fe40002000000 */
[----:B------:R-:W-:Y:S02]  /*6e40*/  CS2R R76, SRZ ;  /* 0x00000000004c7805 */ /* 0x000fe4000001ff00 */
[----:B------:R-:W-:Y:S02]  /*6e50*/  LEA R2, R90, UR44, 0x3 ;  /* 0x0000002c5a027c11 */ /* 0x000fe4000f8e18ff */
[----:B------:R-:W-:Y:S02]  /*6e60*/  CS2R R74, SRZ ;  /* 0x00000000004a7805 */ /* 0x000fe4000001ff00 */
[----:B------:R-:W-:Y:S02]  /*6e70*/  @P0 SEL R4, R5, R4, !P3 ;  /* 0x0000000405040207 */ /* 0x000fe40005800000 */
[----:B------:R-:W-:Y:S02]  /*6e80*/  CS2R R72, SRZ ;  /* 0x0000000000487805 */ /* 0x000fe4000001ff00 */
[----:B------:R-:W-:Y:S02]  /*6e90*/  LEA R100, R36, UR44, 0x3 ;  /* 0x0000002c24647c11 */ /* 0x000fe4000f8e18ff */
[----:B------:R-:W-:Y:S02]  /*6ea0*/  @P1 LOP3.LUT R4, R4, 0x1, RZ, 0xc0, !PT ;  /* 0x0000000104041812 */ /* 0x000fe400078ec0ff */
[----:B------:R-:W-:Y:S02]  /*6eb0*/  SHF.L.U32 R3, R92, 0x1f, RZ ;  /* 0x0000001f5c037819 */ /* 0x000fe400000006ff */
[----:B------:R-:W-:Y:S02]  /*6ec0*/  ISETP.NE.U32.OR P6, PT, R4, 0x1, !P1 ;  /* 0x000000010400780c */ /* 0x000fe40004fc5470 */
[----:B------:R-:W-:Y:S02]  /*6ed0*/  PLOP3.LUT P2, PT, PT, PT, UP1, 0x80, 0x8 ;  /* 0x000000000008781c */ /* 0x000fe40003f4f018 */
[C---:B------:R-:W-:Y:S02]  /*6ee0*/  LEA.HI R39, R36.reuse, R36, RZ, 0x1 ;  /* 0x0000002424277211 */ /* 0x040fe400078f08ff */
[----:B------:R-:W-:Y:S02]  /*6ef0*/  SEL R4, RZ, 0xffffffff, P4 ;  /* 0xffffffffff047807 */ /* 0x000fe40002000000 */
[----:B------:R-:W-:Y:S01]  /*6f00*/  P2R R96, PR, RZ, 0x40 ;  /* 0x00000040ff607803 */ /* 0x000fe20000000000 */
[C---:B-1----:R-:W-:Y:S01]  /*6f10*/  IMAD.SHL.U32 R0, R39.reuse, 0x40, RZ ;  /* 0x0000004027007824 */ /* 0x042fe200078e00ff */
[----:B------:R-:W-:Y:S03]  /*6f20*/  LOP3.LUT R39, R39, 0xffe, RZ, 0xc0, !PT ;  /* 0x00000ffe27277812 */ /* 0x000fe600078ec0ff */
[----:B------:R-:W-:Y:S02]  /*6f30*/  @P6 SHF.L.U32 R7, R89, 0x1f, RZ ;  /* 0x0000001f59076819 */ /* 0x000fe400000006ff */
[----:B------:R-:W-:Y:S01]  /*6f40*/  @P2 SEL R4, R5, R4, !P3 ;  /* 0x0000000405042207 */ /* 0x000fe20005800000 */
[----:B------:R-:W-:Y:S01]  /*6f50*/  IMAD.IADD R39, R36, 0x1, -R39 ;  /* 0x0000000124277824 */ /* 0x000fe200078e0a27 */
[----:B------:R-:W1:Y:S01]  /*6f60*/  @P6 SYNCS.PHASECHK.TRANS64.TRYWAIT P1, [R2+URZ+0x220], R7 ;  /* 0x00022007020065a7 */ /* 0x000e6200080211ff */
[----:B------:R-:W-:Y:S02]  /*6f70*/  LOP3.LUT R0, R0, 0xffffff80, RZ, 0xc0, !PT ;  /* 0xffffff8000007812 */ /* 0x000fe400078ec0ff */
[----:B------:R-:W-:Y:S03]  /*6f80*/  LOP3.LUT R4, R4, 0x1, RZ, 0xc0, !PT ;  /* 0x0000000104047812 */ /* 0x000fe600078ec0ff */
[----:B------:R-:W-:Y:S01]  /*6f90*/  IMAD.IADD R0, R37, 0x1, R0 ;  /* 0x0000000125007824 */ /* 0x000fe200078e0200 */
[----:B------:R-:W-:Y:S03]  /*6fa0*/  ISETP.NE.U32.AND P5, PT, R4, 0x1, PT ;  /* 0x000000010400780c */ /* 0x000fe60003fa5070 */
[----:B------:R-:W-:Y:S01]  /*6fb0*/  IMAD R39, R39, 0x100000, R0 ;  /* 0x0010000027277824 */ /* 0x000fe200078e0200 */
[----:B------:R-:W-:Y:S01]  /*6fc0*/  P2R R103, PR, RZ, 0x20 ;  /* 0x00000020ff677803 */ /* 0x000fe20000000000 */
[----:B------:R2:W4:Y:S01]  /*6fd0*/  SYNCS.PHASECHK.TRANS64.TRYWAIT P0, [R100+URZ+0x270], R3 ;  /* 0x00027003640075a7 */ /* 0x00052200080011ff */
[----:B-1----:R-:W-:Y:S01]  /*6fe0*/  @P6 SEL R102, RZ, 0x1, !P1 ;  /* 0x00000001ff666807 */ /* 0x002fe20004800000 */
[----:B--2---:R-:W-:Y:S06]  /*6ff0*/  @!P6 BRA `(.L_x_125) ;  /* 0x000000000080e947 */ /* 0x004fec0003800000 */
[----:B------:R-:W-:Y:S01]  /*7000*/  @P5 IMAD R6, R90, 0x1000, R71 ;  /* 0x000010005a065824 */ /* 0x000fe200078e0247 */
[----:B------:R-:W1:Y:S01]  /*7010*/  S2R R0, SR_CgaCtaId ;  /* 0x0000000000007919 */ /* 0x000e620000008800 */
[----:B------:R-:W-:Y:S01]  /*7020*/  ISETP.NE.AND P1, PT, R102, RZ, PT ;  /* 0x000000ff6600720c */ /* 0x000fe20003f25270 */
[----:B------:R-:W-:Y:S01]  /*7030*/  BSSY B0, `(.L_x_126) ;  /* 0x000000b000007945 */ /* 0x000fe20003800000 */
[----:B------:R-:W-:Y:S01]  /*7040*/  @P5 VIADD R4, R6, UR44 ;  /* 0x0000002c06045c36 */ /* 0x000fe20008000000 */
[----:B------:R-:W-:Y:S02]  /*7050*/  CS2R R74, SRZ ;  /* 0x00000000004a7805 */ /* 0x000fe4000001ff00 */
[----:B------:R-:W-:Y:S02]  /*7060*/  CS2R R72, SRZ ;  /* 0x0000000000487805 */ /* 0x000fe4000001ff00 */
[----:B------:R-:W-:Y:S01]  /*7070*/  CS2R R78, SRZ ;  /* 0x00000000004e7805 */ /* 0x000fe2000001ff00 */
[----:B------:R-:W-:Y:S01]  /*7080*/  @P5 IMAD R4, R93, -0x10, R4 ;  /* 0xfffffff05d045824 */ /* 0x000fe200078e0204 */
[----:B------:R-:W-:Y:S04]  /*7090*/  CS2R R76, SRZ ;  /* 0x00000000004c7805 */ /* 0x000fe8000001ff00 */
[----:B------:R-:W-:Y:S05]  /*70a0*/  @P1 BRA `(.L_x_127) ;  /* 0x00000000000c1947 */ /* 0x000fea0003800000 */
[----:B------:R-:W-:Y:S04]  /*70b0*/  SHF.L.U32 R5, R89, 0x1f, RZ ;  /* 0x0000001f59057819 */ /* 0x000fe800000006ff */
[----:B------:R-:W2:Y:S02]  /*70c0*/  SYNCS.PHASECHK.TRANS64.TRYWAIT P1, [R2+URZ+0x220], R5 ;  /* 0x00022005020075a7 */ /* 0x000ea400080211ff */
[----:B--2---:R-:W-:Y:S05]  /*70d0*/  @!P1 BRA `(.L_x_128) ;  /* 0x0000002c00c49947 */ /* 0x004fea0003800000 */
.L_x_127:
[----:B------:R-:W-:Y:S05]  /*70e0*/  BSYNC B0 ;  /* 0x0000000000007941 */ /* 0x000fea0003800000 */
.L_x_126:
[----:B------:R-:W-:Y:S01]  /*70f0*/  ISETP.NE.AND P1, PT, R103, RZ, PT ;  /* 0x000000ff6700720c */ /* 0x000fe20003f25270 */
[----:B--2---:R-:W-:Y:S02]  /*7100*/  VIADD R5, R2, 0x230 ;  /* 0x0000023002057836 */ /* 0x004fe40000000000 */
[----:B------:R-:W-:Y:S03]  /*7110*/  VIADD R90, R90, 0x1 ;  /* 0x000000015a5a7836 */ /* 0x000fe60000000000 */
[----:B-1----:R-:W-:Y:S07]  /*7120*/  PRMT R0, R0, 0x654, R5 ;  /* 0x0000065400007816 */ /* 0x002fee0000000005 */
[----:B------:R1:W2:Y:S04]  /*7130*/  @P1 LDS.128 R72, [R6+UR44+0x400] ;  /* 0x0004002c06481984 */ /* 0x0002a80008000c00 */
[----:B------:R1:W1:Y:S01]  /*7140*/  @P1 LDS.128 R76, [R4+0x410] ;  /* 0x00041000044c1984 */ /* 0x0002620000000c00 */
[C---:B------:R-:W-:Y:S01]  /*7150*/  ISETP.NE.AND P1, PT, R90.reuse, 0x2, PT ;  /* 0x000000025a00780c */ /* 0x040fe20003f25270 */
[----:B------:R-:W-:Y:S01]  /*7160*/  @!PT LDS RZ, [RZ] ;  /* 0x00000000fffff984 */ /* 0x000fe20000000800 */
[----:B------:R-:W-:Y:S01]  /*7170*/  @!PT LDS RZ, [RZ] ;  /* 0x00000000fffff984 */ /* 0x000fe20000000800 */
[----:B------:R-:W-:Y:S01]  /*7180*/  @!PT LDS RZ, [RZ] ;  /* 0x00000000fffff984 */ /* 0x000fe20000000800 */
[----:B------:R-:W-:Y:S01]  /*7190*/  @!PT LDS RZ, [RZ] ;  /* 0x00000000fffff984 */ /* 0x000fe20000000800 */
[----:B------:R5:W-:Y:S06]  /*71a0*/  MEMBAR.ALL.CTA ;  /* 0x0000000000007992 */ /* 0x000bec0000008000 */
[----:B-----5:R-:W5:Y:S01]  /*71b0*/  FENCE.VIEW.ASYNC.S ;  /* 0x00000000000073c6 */ /* 0x020f620000000000 */
[----:B------:R-:W-:Y:S01]  /*71c0*/  SEL R90, R90, RZ, P1 ;  /* 0x000000ff5a5a7207 */ /* 0x000fe20000800000 */
[----:B-----5:R5:W-:Y:S02]  /*71d0*/  SYNCS.ARRIVE.TRANS64.RED.A1T0 RZ, [R0+URZ], RZ ;  /* 0x000000ff00ff79a7 */ /* 0x020be400081004ff */
[----:B-----5:R-:W-:Y:S04]  /*71e0*/  SEL R0, RZ, 0x1, P1 ;  /* 0x00000001ff007807 */ /* 0x020fe80000800000 */
[----:B--2---:R-:W-:Y:S02]  /*71f0*/  LOP3.LUT R89, R89, R0, RZ, 0x3c, !PT ;  /* 0x0000000059597212 */ /* 0x004fe400078e3cff */
.L_x_125:
[----:B------:R-:W-:Y:S05]  /*7200*/  BSYNC B1 ;  /* 0x0000000000017941 */ /* 0x000fea0003800000 */
.L_x_124:
[----:B------:R-:W-:Y:S04]  /*7210*/  SHF.R.U32.HI R0, RZ, 0x15, R39 ;  /* 0x00000015ff007819 */ /* 0x000fe80000011627 */
[----:B------:R-:W-:Y:S01]  /*7220*/  LOP3.LUT P1, RZ, R0, 0x3, R85, 0x48, !PT ;  /* 0x0000000300ff7812 */ /* 0x000fe20007824855 */
[----:B------:R-:W-:Y:S01]  /*7230*/  @!UPT UIADD3 URZ, UPT, UPT, URZ, URZ, URZ ;  /* 0x000000fffffff290 */ /* 0x000fe2000fffe0ff */
[----:B----4-:R-:W-:Y:S11]  /*7240*/  @P0 BRA `(.L_x_129) ;  /* 0x0000000000080947 */ /* 0x010ff60003800000 */
[----:B------:R-:W2:Y:S02]  /*7250*/  SYNCS.PHASECHK.TRANS64.TRYWAIT P0, [R100+URZ+0x270], R3 ;  /* 0x00027003640075a7 */ /* 0x000ea400080011ff */
[----:B--2---:R-:W-:Y:S05]  /*7260*/  @!P0 BRA `(.L_x_130) ;  /* 0x0000002c00748947 */ /* 0x004fea0003800000 */
.L_x_129:
[----:B------:R-:W-:Y:S05]  /*7270*/  @!P1 BRA `(.L_x_131) ;  /* 0x0000000000409947 */ /* 0x000fea0003800000 */
[----:B------:R-:W4:Y:S01]  /*7280*/  LDCU.64 UR8, c[0x4][0x70] ;  /* 0x01000e00ff0877ac */ /* 0x000f220008000a00 */
[----:B--2---:R-:W-:Y:S01]  /*7290*/  MOV R3, 0x0 ;  /* 0x0000000000037802 */ /* 0x004fe20000000f00 */
[----:B------:R-:W-:Y:S02]  /*72a0*/  HFMA2 R12, -RZ, RZ, 0, 5.9604644775390625e-08 ;  /* 0x00000001ff0c7431 */ /* 0x000fe400000001ff */
[----:B------:R-:W-:Y:S02]  /*72b0*/  IMAD.MOV.U32 R8, RZ, RZ, 0x192 ;  /* 0x00000192ff087424 */ /* 0x000fe400078e00ff */
[----:B------:R-:W-:Y:S01]  /*72c0*/  IMAD.MOV.U32 R13, RZ, RZ, RZ ;  /* 0x000000ffff0d7224 */ /* 0x000fe200078e00ff */
[----:B------:R-:W2:Y:S01]  /*72d0*/  LDCU.64 UR6, c[0x4][0x78] ;  /* 0x01000f00ff0677ac */ /* 0x000ea20008000a00 */
[----:B------:R-:W3:Y:S01]  /*72e0*/  LDC.64 R2, c[0x4][R3] ;  /* 0x0100000003027b82 */ /* 0x000ee20000000a00 */
[----:B------:R-:W5:Y:S01]  /*72f0*/  LDCU.64 UR4, c[0x4][0x10] ;  /* 0x01000200ff0477ac */ /* 0x000f620008000a00 */
[----:B----4-:R-:W-:Y:S01]  /*7300*/  MOV R5, UR9 ;  /* 0x0000000900057c02 */ /* 0x010fe20008000f00 */
[----:B-1----:R-:W-:Y:S01]  /*7310*/  IMAD.U32 R4, RZ, RZ, UR8 ;  /* 0x00000008ff047e24 */ /* 0x002fe2000f8e00ff */
[----:B--2---:R-:W-:Y:S01]  /*7320*/  MOV R7, UR7 ;  /* 0x0000000700077c02 */ /* 0x004fe20008000f00 */
[----:B------:R-:W-:Y:S01]  /*7330*/  IMAD.U32 R6, RZ, RZ, UR6 ;  /* 0x00000006ff067e24 */ /* 0x000fe2000f8e00ff */
[----:B-----5:R-:W-:Y:S01]  /*7340*/  MOV R11, UR5 ;  /* 0x00000005000b7c02 */ /* 0x020fe20008000f00 */
[----:B------:R-:W-:Y:S02]  /*7350*/  IMAD.U32 R10, RZ, RZ, UR4 ;  /* 0x00000004ff0a7e24 */ /* 0x000fe4000f8e00ff */
[----:B------:R-:W-:Y:S07]  /*7360*/  LEPC R20, `(.L_x_131) ;  /* 0x000000001014794e */ /* 0x000fee0000000000 */
[----:B---3--:R-:W-:Y:S05]  /*7370*/  CALL.ABS.NOINC R2 ;  /* 0x0000000002007343 */ /* 0x008fea0003c00000 */
.L_x_131:
[-C--:B------:R-:W-:Y:S01]  /*7380*/  F2FP.F16.E5M2.UNPACK_B R42, R72.reuse ;  /* 0x00000048ff2a723e */ /* 0x080fe200020004ff */
[----:B------:R-:W-:Y:S05]  /*7390*/  WARPSYNC.ALL ;  /* 0x0000000000007948 */ /* 0x000fea0003800000 */
[----:B------:R-:W-:Y:S01]  /*73a0*/  R2UR UR4, R39 ;  /* 0x00000000270472ca */ /* 0x000fe200000e0000 */
[--C-:B------:R-:W-:Y:S01]  /*73b0*/  HADD2.F32 R40, -RZ, R42.reuse.H0_H0 ;  /* 0x2000002aff287230 */ /* 0x100fe20000004100 */
[----:B------:R-:W-:Y:S01]  /*73c0*/  F2FP.F16.E5M2.UNPACK_B R43, R72.H1 ;  /* 0x00000048ff2b723e */ /* 0x000fe200030004ff */
[----:B------:R-:W-:Y:S01]  /*73d0*/  HADD2.F32 R42, -RZ, R42.H1_H1 ;  /* 0x3000002aff2a7230 */ /* 0x000fe20000004100 */
[-C--:B------:R-:W-:Y:S01]  /*73e0*/  F2FP.F16.E5M2.UNPACK_B R45, R73.reuse ;  /* 0x00000049ff2d723e */ /* 0x080fe200020004ff */
[----:B------:R-:W-:Y:S01]  /*73f0*/  BSSY.RECONVERGENT B0, `(.L_x_132) ;  /* 0x0000099000007945 */ /* 0x000fe20003800200 */
[----:B------:R-:W-:Y:S01]  /*7400*/  F2FP.F16.E5M2.UNPACK_B R47, R73.H1 ;  /* 0x00000049ff2f723e */ /* 0x000fe200030004ff */
[--C-:B------:R-:W-:Y:S01]  /*7410*/  HADD2.F32 R44, -RZ, R43.reuse.H0_H0 ;  /* 0x2000002bff2c7230 */ /* 0x100fe20000004100 */
[-C--:B------:R-:W-:Y:S01]  /*7420*/  F2FP.F16.E5M2.UNPACK_B R49, R74.reuse ;  /* 0x0000004aff31723e */ /* 0x080fe200020004ff */
[----:B------:R-:W-:Y:S01]  /*7430*/  HADD2.F32 R46, -RZ, R43.H1_H1 ;  /* 0x3000002bff2e7230 */ /* 0x000fe20000004100 */
[----:B------:R-:W-:Y:S01]  /*7440*/  F2FP.F16.E5M2.UNPACK_B R51, R74.H1 ;  /* 0x0000004aff33723e */ /* 0x000fe200030004ff */
[--C-:B------:R-:W-:Y:S01]  /*7450*/  HADD2.F32 R43, -RZ, R45.reuse.H0_H0 ;  /* 0x2000002dff2b7230 */ /* 0x100fe20000004100 */
[-C--:B------:R-:W-:Y:S01]  /*7460*/  F2FP.F16.E5M2.UNPACK_B R53, R75.reuse ;  /* 0x0000004bff35723e */ /* 0x080fe200020004ff */
[----:B-1----:R-:W-:Y:S01]  /*7470*/  LDTM.16dp32bit_t0_t15.x32 R4, tmem[UR4] ;  /* 0x00000004000479ee */ /* 0x002fe20008a80000 */
[----:B------:R-:W3:Y:S01]  /*7480*/  LDTM.16dp32bit_t16_t31.x32 R4, tmem[UR4+0x20] ;  /* 0x00002004000479ee */ /* 0x000ee20008aa0000 */
[----:B------:R-:W-:Y:S01]  /*7490*/  ISETP.NE.AND P6, PT, R96, RZ, PT ;  /* 0x000000ff6000720c */ /* 0x000fe20003fc5270 */
[----:B------:R-:W-:Y:S01]  /*74a0*/  HADD2.F32 R48, -RZ, R45.H1_H1 ;  /* 0x3000002dff307230 */ /* 0x000fe20000004100 */
[----:B------:R-:W-:Y:S01]  /*74b0*/  IADD3 R109, PT, PT, R71, UR44, RZ ;  /* 0x0000002c476d7c10 */ /* 0x000fe2000fffe0ff */
[----:B------:R-:W-:Y:S01]  /*74c0*/  HADD2.F32 R52, -RZ, R49.H1_H1 ;  /* 0x30000031ff347230 */ /* 0x000fe20000004100 */
[----:B------:R-:W-:Y:S01]  /*74d0*/  SHF.L.U32 R108, R88, 0x4, RZ ;  /* 0x00000004586c7819 */ /* 0x000fe200000006ff */
[----:B------:R-:W-:Y:S01]  /*74e0*/  HADD2.F32 R56, -RZ, R53.H1_H1 ;  /* 0x30000035ff387230 */ /* 0x000fe20000004100 */
[----:B------:R-:W-:Y:S01]  /*74f0*/  F2FP.F16.E5M2.UNPACK_B R55, R75.H1 ;  /* 0x0000004bff37723e */ /* 0x000fe200030004ff */
[--C-:B------:R-:W-:Y:S01]  /*7500*/  HADD2.F32 R45, -RZ, R47.reuse.H0_H0 ;  /* 0x2000002fff2d7230 */ /* 0x100fe20000004100 */
[----:B------:R-:W-:Y:S01]  /*7510*/  IADD3 R101, PT, PT, R109, R108, RZ ;  /* 0x0000006c6d657210 */ /* 0x000fe20007ffe0ff */
[----:B------:R-:W-:Y:S01]  /*7520*/  HADD2.F32 R50, -RZ, R47.H1_H1 ;  /* 0x3000002fff327230 */ /* 0x000fe20000004100 */
[-C--:B------:R-:W-:Y:S01]  /*7530*/  F2FP.F16.E5M2.UNPACK_B R57, R76.reuse ;  /* 0x0000004cff39723e */ /* 0x080fe200020004ff */
[----:B------:R-:W-:Y:S01]  /*7540*/  HADD2.F32 R47, -RZ, R49.H0_H0 ;  /* 0x20000031ff2f7230 */ /* 0x000fe20000004100 */
[----:B------:R-:W-:Y:S01]  /*7550*/  F2FP.F16.E5M2.UNPACK_B R59, R76.H1 ;  /* 0x0000004cff3b723e */ /* 0x000fe200030004ff */
[----:B------:R-:W-:Y:S01]  /*7560*/  HADD2.F32 R49, -RZ, R51.H0_H0 ;  /* 0x20000033ff317230 */ /* 0x000fe20000004100 */
[-C--:B------:R-:W-:Y:S01]  /*7570*/  F2FP.F16.E5M2.UNPACK_B R61, R77.reuse ;  /* 0x0000004dff3d723e */ /* 0x080fe200020004ff */
[----:B------:R-:W-:Y:S01]  /*7580*/  HADD2.F32 R60, -RZ, R57.H1_H1 ;  /* 0x30000039ff3c7230 */ /* 0x000fe20000004100 */
[----:B------:R-:W-:Y:S01]  /*7590*/  F2FP.F16.E5M2.UNPACK_B R63, R77.H1 ;  /* 0x0000004dff3f723e */ /* 0x000fe200030004ff */
[----:B------:R-:W-:Y:S01]  /*75a0*/  HADD2.F32 R54, -RZ, R51.H1_H1 ;  /* 0x30000033ff367230 */ /* 0x000fe20000004100 */
[-C--:B------:R-:W-:Y:S01]  /*75b0*/  F2FP.F16.E5M2.UNPACK_B R65, R78.reuse ;  /* 0x0000004eff41723e */ /* 0x080fe200020004ff */
[----:B------:R-:W-:Y:S01]  /*75c0*/  HADD2.F32 R51, -RZ, R53.H0_H0 ;  /* 0x20000035ff337230 */ /* 0x000fe20000004100 */
[----:B------:R-:W-:Y:S01]  /*75d0*/  F2FP.F16.E5M2.UNPACK_B R67, R78.H1 ;  /* 0x0000004eff43723e */ /* 0x000fe200030004ff */
[----:B------:R-:W-:Y:S01]  /*75e0*/  HADD2.F32 R64, -RZ, R61.H1_H1 ;  /* 0x3000003dff407230 */ /* 0x000fe20000004100 */
[----:B------:R-:W-:Y:S01]  /*75f0*/  ISETP.NE.AND P0, PT, R95, RZ, PT ;  /* 0x000000ff5f00720c */ /* 0x000fe20003f05270 */
[C---:B---3--:R-:W-:Y:S01]  /*7600*/  FMUL R0, R38.reuse, R4 ;  /* 0x0000000426007220 */ /* 0x048fe20000400000 */
[C---:B------:R-:W-:Y:S01]  /*7610*/  FMUL R2, R38.reuse, R5 ;  /* 0x0000000526027220 */ /* 0x040fe20000400000 */
[C---:B------:R-:W-:Y:S01]  /*7620*/  FMUL R4, R38.reuse, R8 ;  /* 0x0000000826047220 */ /* 0x040fe20000400000 */
[C---:B------:R-:W-:Y:S01]  /*7630*/  FMUL R5, R38.reuse, R9 ;  /* 0x0000000926057220 */ /* 0x040fe20000400000 */
[C---:B------:R-:W-:Y:S01]  /*7640*/  FFMA R0, R41.reuse, R40, R0 ;  /* 0x0000002829007223 */ /* 0x040fe20000000000 */
[C---:B------:R-:W-:Y:S01]  /*7650*/  FFMA R2, R41.reuse, R42, R2 ;  /* 0x0000002a29027223 */ /* 0x040fe20000000002 */
[C---:B------:R-:W-:Y:S01]  /*7660*/  FMUL R8, R38.reuse, R12 ;  /* 0x0000000c26087220 */ /* 0x040fe20000400000 */
[C---:B------:R-:W-:Y:S01]  /*7670*/  FMUL R9, R38.reuse, R13 ;  /* 0x0000000d26097220 */ /* 0x040fe20000400000 */
[C---:B------:R-:W-:Y:S01]  /*7680*/  FMUL R12, R38.reuse, R16 ;  /* 0x00000010260c7220 */ /* 0x040fe20000400000 */
[C---:B------:R-:W-:Y:S01]  /*7690*/  FMUL R13, R38.reuse, R17 ;  /* 0x00000011260d7220 */ /* 0x040fe20000400000 */
[C---:B------:R-:W-:Y:S01]  /*76a0*/  FMUL R16, R38.reuse, R20 ;  /* 0x0000001426107220 */ /* 0x040fe20000400000 */
[C---:B------:R-:W-:Y:S01]  /*76b0*/  FMUL R17, R38.reuse, R21 ;  /* 0x0000001526117220 */ /* 0x040fe20000400000 */
[C---:B------:R-:W-:Y:S01]  /*76c0*/  FMUL R20, R38.reuse, R24 ;  /* 0x0000001826147220 */ /* 0x040fe20000400000 */
[C---:B------:R-:W-:Y:S01]  /*76d0*/  FMUL R21, R38.reuse, R25 ;  /* 0x0000001926157220 */ /* 0x040fe20000400000 */
[----:B------:R-:W-:Y:S02]  /*76e0*/  HADD2.F32 R68, -RZ, R65.H1_H1 ;  /* 0x30000041ff447230 */ /* 0x000fe40000004100 */
[C---:B------:R-:W-:Y:S01]  /*76f0*/  FMUL R24, R38.reuse, R28 ;  /* 0x0000001c26187220 */ /* 0x040fe20000400000 */
[C---:B------:R-:W-:Y:S01]  /*7700*/  FMUL R25, R38.reuse, R29 ;  /* 0x0000001d26197220 */ /* 0x040fe20000400000 */
[C---:B------:R-:W-:Y:S01]  /*7710*/  FMUL R28, R38.reuse, R32 ;  /* 0x00000020261c7220 */ /* 0x040fe20000400000 */
[C---:B------:R-:W-:Y:S01]  /*7720*/  FMUL R29, R38.reuse, R33 ;  /* 0x00000021261d7220 */ /* 0x040fe20000400000 */
[C---:B--2---:R-:W-:Y:S01]  /*7730*/  FMUL R3, R38.reuse, R6 ;  /* 0x0000000626037220 */ /* 0x044fe20000400000 */
[C---:B------:R-:W-:Y:S01]  /*7740*/  FMUL R7, R38.reuse, R7 ;  /* 0x0000000726077220 */ /* 0x040fe20000400000 */
[C---:B------:R-:W-:Y:S01]  /*7750*/  FMUL R6, R38.reuse, R10 ;  /* 0x0000000a26067220 */ /* 0x040fe20000400000 */
[C---:B------:R-:W-:Y:S01]  /*7760*/  FMUL R11, R38.reuse, R11 ;  /* 0x0000000b260b7220 */ /* 0x040fe20000400000 */
[C---:B------:R-:W-:Y:S01]  /*7770*/  FFMA R3, R41.reuse, R44, R3 ;  /* 0x0000002c29037223 */ /* 0x040fe20000000003 */
[C---:B------:R-:W-:Y:S01]  /*7780*/  FFMA R7, R41.reuse, R46, R7 ;  /* 0x0000002e29077223 */ /* 0x040fe20000000007 */
[C---:B------:R-:W-:Y:S01]  /*7790*/  FFMA R4, R41.reuse, R43, R4 ;  /* 0x0000002b29047223 */ /* 0x040fe20000000004 */
[----:B------:R-:W-:Y:S01]  /*77a0*/  F2FP.F16.E5M2.UNPACK_B R40, R79 ;  /* 0x0000004fff28723e */ /* 0x000fe200020004ff */
[C---:B------:R-:W-:Y:S01]  /*77b0*/  FFMA R5, R41.reuse, R48, R5 ;  /* 0x0000003029057223 */ /* 0x040fe20000000005 */
[C---:B------:R-:W-:Y:S01]  /*77c0*/  FFMA R6, R41.reuse, R45, R6 ;  /* 0x0000002d29067223 */ /* 0x040fe20000000006 */
[----:B------:R-:W-:Y:S01]  /*77d0*/  F2FP.F16.E5M2.UNPACK_B R42, R79.H1 ;  /* 0x0000004fff2a723e */ /* 0x000fe200030004ff */
[C---:B------:R-:W-:Y:S01]  /*77e0*/  FFMA R11, R41.reuse, R50, R11 ;  /* 0x00000032290b7223 */ /* 0x040fe2000000000b */
[----:B------:R-:W-:Y:S01]  /*77f0*/  FFMA R8, R41, R47, R8 ;  /* 0x0000002f29087223 */ /* 0x000fe20000000008 */
[----:B------:R-:W-:Y:S01]  /*7800*/  F2FP.SATFINITE.E5M2.F32.PACK_AB_MERGE_C R97, R7, R3, RZ ;  /* 0x000000030761723e */ /* 0x000fe200048060ff */
[C---:B------:R-:W-:Y:S01]  /*7810*/  FFMA R9, R41.reuse, R52, R9 ;  /* 0x0000003429097223 */ /* 0x040fe20000000009 */
[----:B------:R-:W-:Y:S01]  /*7820*/  FMUL R10, R38, R14 ;  /* 0x0000000e260a7220 */ /* 0x000fe20000400000 */
[----:B------:R-:W-:Y:S01]  /*7830*/  LEA R109, R90, UR44, 0x3 ;  /* 0x0000002c5a6d7c11 */ /* 0x000fe2000f8e18ff */
[----:B------:R-:W-:Y:S01]  /*7840*/  FMUL R15, R38, R15 ;  /* 0x0000000f260f7220 */ /* 0x000fe20000400000 */
[--C-:B------:R-:W-:Y:S01]  /*7850*/  HADD2.F32 R53, -RZ, R55.reuse.H0_H0 ;  /* 0x20000037ff357230 */ /* 0x100fe20000004100 */
[----:B------:R-:W-:Y:S01]  /*7860*/  F2FP.SATFINITE.E5M2.F32.PACK_AB_MERGE_C R96, R2, R0, R97 ;  /* 0x000000000260723e */ /* 0x000fe20004806061 */
[----:B------:R-:W-:Y:S01]  /*7870*/  FFMA R10, R41, R49, R10 ;  /* 0x00000031290a7223 */ /* 0x000fe2000000000a */
[----:B------:R-:W-:Y:S01]  /*7880*/  F2FP.SATFINITE.E5M2.F32.PACK_AB_MERGE_C R97, R11, R6, RZ ;  /* 0x000000060b61723e */ /* 0x000fe200048060ff */
[C---:B------:R-:W-:Y:S01]  /*7890*/  FFMA R15, R41.reuse, R54, R15 ;  /* 0x00000036290f7223 */ /* 0x040fe2000000000f */
[C---:B------:R-:W-:Y:S01]  /*78a0*/  FFMA R12, R41.reuse, R51, R12 ;  /* 0x00000033290c7223 */ /* 0x040fe2000000000c */
[----:B------:R-:W-:Y:S01]  /*78b0*/  FFMA R13, R41, R56, R13 ;  /* 0x00000038290d7223 */ /* 0x000fe2000000000d */
[----:B------:R-:W-:Y:S01]  /*78c0*/  F2FP.SATFINITE.E5M2.F32.PACK_AB_MERGE_C R97, R5, R4, R97 ;  /* 0x000000040561723e */ /* 0x000fe20004806061 */
[----:B------:R-:W-:Y:S01]  /*78d0*/  HADD2.F32 R58, -RZ, R55.H1_H1 ;  /* 0x30000037ff3a7230 */ /* 0x000fe20000004100 */
[----:B------:R-:W-:Y:S01]  /*78e0*/  F2FP.SATFINITE.E5M2.F32.PACK_AB_MERGE_C R98, R15, R10, RZ ;  /* 0x0000000a0f62723e */ /* 0x000fe200048060ff */
[----:B------:R-:W-:Y:S02]  /*78f0*/  HADD2.F32 R55, -RZ, R57.H0_H0 ;  /* 0x20000039ff377230 */ /* 0x000fe40000004100 */
[C---:B------:R-:W-:Y:S01]  /*7900*/  FMUL R14, R38.reuse, R18 ;  /* 0x00000012260e7220 */ /* 0x040fe20000400000 */
[C---:B------:R-:W-:Y:S01]  /*7910*/  FMUL R19, R38.reuse, R19 ;  /* 0x0000001326137220 */ /* 0x040fe20000400000 */
[--C-:B------:R-:W-:Y:S02]  /*7920*/  HADD2.F32 R57, -RZ, R59.reuse.H0_H0 ;  /* 0x2000003bff397230 */ /* 0x100fe40000004100 */
[C---:B------:R-:W-:Y:S01]  /*7930*/  FMUL R18, R38.reuse, R22 ;  /* 0x0000001626127220 */ /* 0x040fe20000400000 */
[C---:B------:R-:W-:Y:S01]  /*7940*/  FFMA R14, R41.reuse, R53, R14 ;  /* 0x00000035290e7223 */ /* 0x040fe2000000000e */
[----:B------:R-:W-:Y:S02]  /*7950*/  HADD2.F32 R62, -RZ, R59.H1_H1 ;  /* 0x3000003bff3e7230 */ /* 0x000fe40000004100 */
[C---:B------:R-:W-:Y:S01]  /*7960*/  FFMA R19, R41.reuse, R58, R19 ;  /* 0x0000003a29137223 */ /* 0x040fe20000000013 */
[----:B------:R-:W-:Y:S02]  /*7970*/  HADD2.F32 R59, -RZ, R61.H0_H0 ;  /* 0x2000003dff3b7230 */ /* 0x000fe40000004100 */
[C---:B------:R-:W-:Y:S01]  /*7980*/  FMUL R23, R38.reuse, R23 ;  /* 0x0000001726177220 */ /* 0x040fe20000400000 */
[C---:B------:R-:W-:Y:S01]  /*7990*/  FFMA R16, R41.reuse, R55, R16 ;  /* 0x0000003729107223 */ /* 0x040fe20000000010 */
[C---:B------:R-:W-:Y:S01]  /*79a0*/  FFMA R17, R41.reuse, R60, R17 ;  /* 0x0000003c29117223 */ /* 0x040fe20000000011 */
[--C-:B------:R-:W-:Y:S02]  /*79b0*/  HADD2.F32 R61, -RZ, R63.reuse.H0_H0 ;  /* 0x2000003fff3d7230 */ /* 0x100fe40000004100 */
[C---:B------:R-:W-:Y:S01]  /*79c0*/  FFMA R18, R41.reuse, R57, R18 ;  /* 0x0000003929127223 */ /* 0x040fe20000000012 */
[----:B------:R-:W-:Y:S02]  /*79d0*/  HADD2.F32 R66, -RZ, R63.H1_H1 ;  /* 0x3000003fff427230 */ /* 0x000fe40000004100 */
[C---:B------:R-:W-:Y:S01]  /*79e0*/  FMUL R22, R38.reuse, R26 ;  /* 0x0000001a26167220 */ /* 0x040fe20000400000 */
[----:B------:R-:W-:Y:S02]  /*79f0*/  HADD2.F32 R63, -RZ, R65.H0_H0 ;  /* 0x20000041ff3f7230 */ /* 0x000fe40000004100 */
[C---:B------:R-:W-:Y:S01]  /*7a00*/  FFMA R23, R41.reuse, R62, R23 ;  /* 0x0000003e29177223 */ /* 0x040fe20000000017 */
[C---:B------:R-:W-:Y:S01]  /*7a10*/  FMUL R27, R38.reuse, R27 ;  /* 0x0000001b261b7220 */ /* 0x040fe20000400000 */
[C---:B------:R-:W-:Y:S01]  /*7a20*/  FFMA R20, R41.reuse, R59, R20 ;  /* 0x0000003b29147223 */ /* 0x040fe20000000014 */
[C---:B------:R-:W-:Y:S01]  /*7a30*/  FFMA R21, R41.reuse, R64, R21 ;  /* 0x0000004029157223 */ /* 0x040fe20000000015 */
[--C-:B------:R-:W-:Y:S02]  /*7a40*/  HADD2.F32 R65, -RZ, R67.reuse.H0_H0 ;  /* 0x20000043ff417230 */ /* 0x100fe40000004100 */
[C---:B------:R-:W-:Y:S01]  /*7a50*/  FFMA R22, R41.reuse, R61, R22 ;  /* 0x0000003d29167223 */ /* 0x040fe20000000016 */
[----:B------:R-:W-:Y:S02]  /*7a60*/  HADD2.F32 R70, -RZ, R67.H1_H1 ;  /* 0x30000043ff467230 */ /* 0x000fe40000004100 */
[C---:B------:R-:W-:Y:S01]  /*7a70*/  FMUL R26, R38.reuse, R30 ;  /* 0x0000001e261a7220 */ /* 0x040fe20000400000 */
[--C-:B------:R-:W-:Y:S02]  /*7a80*/  HADD2.F32 R67, -RZ, R40.reuse.H0_H0 ;  /* 0x20000028ff437230 */ /* 0x100fe40000004100 */
[C---:B------:R-:W-:Y:S01]  /*7a90*/  FFMA R27, R41.reuse, R66, R27 ;  /* 0x00000042291b7223 */ /* 0x040fe2000000001b */
[C---:B------:R-:W-:Y:S01]  /*7aa0*/  FMUL R31, R38.reuse, R31 ;  /* 0x0000001f261f7220 */ /* 0x040fe20000400000 */
[C---:B------:R-:W-:Y:S01]  /*7ab0*/  FFMA R24, R41.reuse, R63, R24 ;  /* 0x0000003f29187223 */ /* 0x040fe20000000018 */
[----:B------:R-:W-:Y:S02]  /*7ac0*/  HADD2.F32 R40, -RZ, R40.H1_H1 ;  /* 0x30000028ff287230 */ /* 0x000fe40000004100 */
[C---:B------:R-:W-:Y:S01]  /*7ad0*/  FFMA R25, R41.reuse, R68, R25 ;  /* 0x0000004429197223 */ /* 0x040fe20000000019 */
[--C-:B------:R-:W-:Y:S02]  /*7ae0*/  HADD2.F32 R69, -RZ, R42.reuse.H0_H0 ;  /* 0x2000002aff457230 */ /* 0x100fe40000004100 */
[C---:B------:R-:W-:Y:S01]  /*7af0*/  FFMA R26, R41.reuse, R65, R26 ;  /* 0x00000041291a7223 */ /* 0x040fe2000000001a */
[----:B------:R-:W-:Y:S02]  /*7b00*/  HADD2.F32 R42, -RZ, R42.H1_H1 ;  /* 0x3000002aff2a7230 */ /* 0x000fe40000004100 */
[C---:B------:R-:W-:Y:S01]  /*7b10*/  FMUL R30, R38.reuse, R34 ;  /* 0x00000022261e7220 */ /* 0x040fe20000400000 */
[----:B------:R-:W-:Y:S01]  /*7b20*/  FFMA R31, R41, R70, R31 ;  /* 0x00000046291f7223 */ /* 0x000fe2000000001f */
[----:B------:R-:W-:Y:S01]  /*7b30*/  FMUL R35, R38, R35 ;  /* 0x0000002326237220 */ /* 0x000fe20000400000 */
[----:B------:R-:W-:Y:S01]  /*7b40*/  F2FP.SATFINITE.E5M2.F32.PACK_AB_MERGE_C R99, R19, R14, RZ ;  /* 0x0000000e1363723e */ /* 0x000fe200048060ff */
[C---:B------:R-:W-:Y:S01]  /*7b50*/  FFMA R28, R41.reuse, R67, R28 ;  /* 0x00000043291c7223 */ /* 0x040fe2000000001c */
[C---:B------:R-:W-:Y:S01]  /*7b60*/  FFMA R29, R41.reuse, R40, R29 ;  /* 0x00000028291d7223 */ /* 0x040fe2000000001d */
[C---:B------:R-:W-:Y:S01]  /*7b70*/  FFMA R30, R41.reuse, R69, R30 ;  /* 0x00000045291e7223 */ /* 0x040fe2000000001e */
[----:B------:R-:W-:Y:S01]  /*7b80*/  FFMA R35, R41, R42, R35 ;  /* 0x0000002a29237223 */ /* 0x000fe20000000023 */
[----:B------:R-:W-:Y:S02]  /*7b90*/  F2FP.SATFINITE.E5M2.F32.PACK_AB_MERGE_C R98, R9, R8, R98 ;  /* 0x000000080962723e */ /* 0x000fe40004806062 */
[----:B------:R-:W-:Y:S02]  /*7ba0*/  F2FP.SATFINITE.E5M2.F32.PACK_AB_MERGE_C R99, R13, R12, R99 ;  /* 0x0000000c0d63723e */ /* 0x000fe40004806063 */
[----:B------:R-:W-:Y:S02]  /*7bb0*/  F2FP.SATFINITE.E5M2.F32.PACK_AB_MERGE_C R104, R23, R18, RZ ;  /* 0x000000121768723e */ /* 0x000fe400048060ff */
[----:B------:R-:W-:Y:S01]  /*7bc0*/  F2FP.SATFINITE.E5M2.F32.PACK_AB_MERGE_C R105, R27, R22, RZ ;  /* 0x000000161b69723e */ /* 0x000fe200048060ff */
[----:B------:R1:W-:Y:S01]  /*7bd0*/  STS.128 [R71+UR44+0x2400], R96 ;  /* 0x0024006047007988 */ /* 0x0003e20008000c2c */
[----:B------:R-:W-:Y:S02]  /*7be0*/  F2FP.SATFINITE.E5M2.F32.PACK_AB_MERGE_C R110, R31, R26, RZ ;  /* 0x0000001a1f6e723e */ /* 0x000fe400048060ff */
[----:B------:R-:W-:Y:S02]  /*7bf0*/  F2FP.SATFINITE.E5M2.F32.PACK_AB_MERGE_C R111, R35, R30, RZ ;  /* 0x0000001e236f723e */ /* 0x000fe400048060ff */
[----:B------:R-:W-:Y:S02]  /*7c00*/  F2FP.SATFINITE.E5M2.F32.PACK_AB_MERGE_C R104, R17, R16, R104 ;  /* 0x000000101168723e */ /* 0x000fe40004806068 */
[----:B------:R-:W-:Y:S02]  /*7c10*/  F2FP.SATFINITE.E5M2.F32.PACK_AB_MERGE_C R105, R21, R20, R105 ;  /* 0x000000141569723e */ /* 0x000fe40004806069 */
[----:B------:R-:W-:Y:S02]  /*7c20*/  F2FP.SATFINITE.E5M2.F32.PACK_AB_MERGE_C R106, R25, R24, R110 ;  /* 0x00000018196a723e */ /* 0x000fe4000480606e */
[----:B------:R-:W-:Y:S02]  /*7c30*/  F2FP.SATFINITE.E5M2.F32.PACK_AB_MERGE_C R107, R29, R28, R111 ;  /* 0x0000001c1d6b723e */ /* 0x000fe4000480606f */
[----:B------:R-:W-:Y:S03]  /*7c40*/  @P6 SHF.L.U32 R110, R89, 0x1f, RZ ;  /* 0x0000001f596e6819 */ /* 0x000fe600000006ff */
[----:B------:R1:W-:Y:S01]  /*7c50*/  STS.128 [R101+0x2410], R104 ;  /* 0x0024106865007388 */ /* 0x0003e20000000c00 */
[----:B------:R-:W-:Y:S01]  /*7c60*/  @!PT LDS RZ, [RZ] ;  /* 0x00000000fffff984 */ /* 0x000fe20000000800 */
[----:B------:R-:W-:Y:S01]  /*7c70*/  @!PT LDS RZ, [RZ] ;  /* 0x00000000fffff984 */ /* 0x000fe20000000800 */
[----:B------:R-:W-:Y:S01]  /*7c80*/  @!PT LDS RZ, [RZ] ;  /* 0x00000000fffff984 */ /* 0x000fe20000000800 */
[----:B------:R-:W-:Y:S01]  /*7c90*/  @!PT LDS RZ, [RZ] ;  /* 0x00000000fffff984 */ /* 0x000fe20000000800 */
[----:B------:R2:W-:Y:S07]  /*7ca0*/  MEMBAR.ALL.CTA ;  /* 0x0000000000007992 */ /* 0x0005ee0000008000 */
[----:B--2---:R-:W2:Y:S02]  /*7cb0*/  FENCE.VIEW.ASYNC.S ;  /* 0x00000000000073c6 */ /* 0x004ea40000000000 */
[----:B--2---:R-:W-:Y:S06]  /*7cc0*/  BAR.SYNC.DEFER_BLOCKING 0x1, 0x80 ;  /* 0x0042000000007b1d */ /* 0x004fec0000010000 */
[----:B------:R-:W-:Y:S05]  /*7cd0*/  @P0 BRA `(.L_x_133) ;  /* 0x0000000000280947 */ /* 0x000fea0003800000 */
[----:B------:R-:W2:Y:S01]  /*7ce0*/  LDCU.64 UR6, c[0x0][0x348] ;  /* 0x00006900ff0677ac */ /* 0x000ea20008000a00 */
[----:B------:R-:W-:Y:S01]  /*7cf0*/  UIADD3 UR4, UPT, UPT, UR44, 0x2400, URZ ;  /* 0x000024002c047890 */ /* 0x000fe2000fffe0ff */
[----:B------:R-:W-:Y:S05]  /*7d00*/  UMOV UR51, UR36 ;  /* 0x0000002400337c82 */ /* 0x000fea0008000000 */
[----:B------:R-:W-:Y:S04]  /*7d10*/  MOV R94, UR4 ;  /* 0x00000004005e7c02 */ /* 0x000fe80008000f00 */
[----:B------:R-:W-:Y:S01]  /*7d20*/  R2UR UR48, R94 ;  /* 0x000000005e3072ca */ /* 0x000fe200000e0000 */
[----:B--2---:R-:W-:Y:S04]  /*7d30*/  UIADD3 UR4, UP0, UPT, UR6, 0x680, URZ ;  /* 0x0000068006047890 */ /* 0x004fe8000ff1e0ff */
[----:B------:R-:W-:Y:S09]  /*7d40*/  UIADD3.X UR5, UPT, UPT, URZ, UR7, URZ, UP0, !UPT ;  /* 0x00000007ff057290 */ /* 0x000ff200087fe4ff */
[----:B------:R2:W-:Y:S01]  /*7d50*/  UTMASTG.3D [UR48], [UR4] ;  /* 0x00000030040073b5 */ /* 0x0005e20008010000 */
[----:B------:R0:W-:Y:S01]  /*7d60*/  UTMACMDFLUSH ;  /* 0x00000000000079b7 */ /* 0x0001e20000000000 */
[----:B--2---:R-:W-:Y:S04]  /*7d70*/  DEPBAR.LE SB0, 0x1 ;  /* 0x000080400000791a */ /* 0x004fe80000000000 */
.L_x_133:
[----:B------:R-:W-:Y:S05]  /*7d80*/  BSYNC.RECONVERGENT B0 ;  /* 0x0000000000007941 */ /* 0x000fea0003800200 */
.L_x_132:
[----:B------:R-:W-:Y:S06]  /*7d90*/  BAR.SYNC.DEFER_BLOCKING 0x1, 0x80 ;  /* 0x0042000000007b1d */ /* 0x000fec0000010000 */
[----:B------:R-:W2:Y:S01]  /*7da0*/  @P6 SYNCS.PHASECHK.TRANS64.TRYWAIT P0, [R109+URZ+0x220], R110 ;  /* 0x0002206e6d0065a7 */ /* 0x000ea200080011ff */
[----:B------:R-:W-:Y:S01]  /*7db0*/  BSSY B1, `(.L_x_134) ;  /* 0x0000020000017945 */ /* 0x000fe20003800000 */
[----:B--2---:R-:W-:Y:S03]  /*7dc0*/  @P6 SEL R102, RZ, 0x1, !P0 ;  /* 0x00000001ff666807 */ /* 0x004fe60004000000 */
[----:B------:R-:W-:Y:S05]  /*7dd0*/  @!P6 BRA `(.L_x_135) ;  /* 0x000000000074e947 */ /* 0x000fea0003800000 */
[----:B------:R-:W-:Y:S01]  /*7de0*/  ISETP.NE.AND P1, PT, R103, RZ, PT ;  /* 0x000000ff6700720c */ /* 0x000fe20003f25270 */
[----:B------:R-:W2:Y:S01]  /*7df0*/  S2R R0, SR_CgaCtaId ;  /* 0x0000000000007919 */ /* 0x000ea20000008800 */
[----:B------:R-:W-:Y:S01]  /*7e00*/  ISETP.NE.AND P0, PT, R102, RZ, PT ;  /* 0x000000ff6600720c */ /* 0x000fe20003f05270 */
[----:B------:R-:W-:Y:S10]  /*7e10*/  BSSY B0, `(.L_x_136) ;  /* 0x0000008000007945 */ /* 0x000ff40003800000 */
[----:B------:R-:W-:Y:S05]  /*7e20*/  @P1 IMAD R2, R90, 0x1000, R71 ;  /* 0x000010005a021824 */ /* 0x000fea00078e0247 */
[----:B------:R-:W-:Y:S05]  /*7e30*/  @P1 IADD3 R3, PT, PT, R2, UR44, RZ ;  /* 0x0000002c02031c10 */ /* 0x000fea000fffe0ff */
[----:B------:R-:W-:Y:S01]  /*7e40*/  @P1 IMAD.IADD R3, R3, 0x1, R108 ;  /* 0x0000000103031824 */ /* 0x000fe200078e026c */
[----:B------:R-:W-:Y:S06]  /*7e50*/  @P0 BRA `(.L_x_137) ;  /* 0x00000000000c0947 */ /* 0x000fec0003800000 */
[----:B------:R-:W-:Y:S04]  /*7e60*/  SHF.L.U32 R4, R89, 0x1f, RZ ;  /* 0x0000001f59047819 */ /* 0x000fe800000006ff */
[----:B------:R-:W3:Y:S02]  /*7e70*/  SYNCS.PHASECHK.TRANS64.TRYWAIT P0, [R109+URZ+0x220], R4 ;  /* 0x000220046d0075a7 */ /* 0x000ee400080011ff */
[----:B---3--:R-:W-:Y:S05]  /*7e80*/  @!P0 BRA `(.L_x_138) ;  /* 0x0000002000808947 */ /* 0x008fea0003800000 */
.L_x_137:
[----:B------:R-:W-:Y:S05]  /*7e90*/  BSYNC B0 ;  /* 0x0000000000007941 */ /* 0x000fea0003800000 */
.L_x_136:
[----:B------:R-:W-:Y:S01]  /*7ea0*/  ISETP.NE.AND P0, PT, R103, RZ, PT ;  /* 0x000000ff6700720c */ /* 0x000fe20003f05270 */
[----:B---3--:R-:W-:Y:S02]  /*7eb0*/  VIADD R109, R109, 0x230 ;  /* 0x000002306d6d7836 */ /* 0x008fe40000000000 */
[----:B------:R-:W-:Y:S03]  /*7ec0*/  VIADD R90, R90, 0x1 ;  /* 0x000000015a5a7836 */ /* 0x000fe60000000000 */
[----:B--2---:R-:W-:Y:S07]  /*7ed0*/  PRMT R0, R0, 0x654, R109 ;  /* 0x0000065400007816 */ /* 0x004fee000000006d */
[----:B------:R2:W3:Y:S04]  /*7ee0*/  @P0 LDS.128 R72, [R2+UR44+0x400] ;  /* 0x0004002c02480984 */ /* 0x0004e80008000c00 */
[----:B------:R2:W4:Y:S01]  /*7ef0*/  @P0 LDS.128 R76, [R3+0x410] ;  /* 0x00041000034c0984 */ /* 0x0005220000000c00 */
        /* <DEDUP_REMOVED lines=10> */
[----:B--23--:R-:W-:Y:S02]  /*7fa0*/  LOP3.LUT R89, R89, R0, RZ, 0x3c, !PT ;  /* 0x0000000059597212 */ /* 0x00cfe400078e3cff */
.L_x_135:
[----:B------:R-:W-:Y:S05]  /*7fb0*/  BSYNC B1 ;  /* 0x0000000000017941 */ /* 0x000fea0003800000 */
.L_x_134:
[----:B------:R-:W-:Y:S05]  /*7fc0*/  VIADD R0, R39, 0x40 ;  /* 0x0000004027007836 */ /* 0x000fea0000000000 */
[----:B------:R-:W-:Y:S04]  /*7fd0*/  SHF.R.U32.HI R0, RZ, 0x15, R0 ;  /* 0x00000015ff007819 */ /* 0x000fe80000011600 */
[----:B------:R-:W-:Y:S11]  /*7fe0*/  LOP3.LUT P0, RZ, R0, 0x3, R85, 0x48, !PT ;  /* 0x0000000300ff7812 */ /* 0x000ff60007804855 */
[----:B------:R-:W-:Y:S02]  /*7ff0*/  @!UPT UIADD3 URZ, UPT, UPT, URZ, URZ, URZ ;  /* 0x000000fffffff290 */ /* 0x000fe4000fffe0ff */
[----:B------:R-:W-:Y:S05]  /*8000*/  @!P0 BRA `(.L_x_139) ;  /* 0x0000000000408947 */ /* 0x000fea0003800000 */
[----:B------:R-:W2:Y:S01]  /*8010*/  LDCU.64 UR8, c[0x4][0x70] ;  /* 0x01000e00ff0877ac */ /* 0x000ea20008000a00 */
[----:B------:R-:W-:Y:S01]  /*8020*/  MOV R3, 0x0 ;  /* 0x0000000000037802 */ /* 0x000fe20000000f00 */
[----:B------:R-:W-:Y:S02]  /*8030*/  HFMA2 R12, -RZ, RZ, 0, 5.9604644775390625e-08 ;  /* 0x00000001ff0c7431 */ /* 0x000fe400000001ff */
[----:B------:R-:W-:Y:S02]  /*8040*/  IMAD.MOV.U32 R8, RZ, RZ, 0x192 ;  /* 0x00000192ff087424 */ /* 0x000fe400078e00ff */
[----:B------:R-:W-:Y:S01]  /*8050*/  IMAD.MOV.U32 R13, RZ, RZ, RZ ;  /* 0x000000ffff0d7224 */ /* 0x000fe200078e00ff */
[----:B------:R-:W3:Y:S01]  /*8060*/  LDCU.64 UR6, c[0x4][0x78] ;  /* 0x01000f00ff0677ac */ /* 0x000ee20008000a00 */
[----:B------:R-:W1:Y:S01]  /*8070*/  LDC.64 R2, c[0x4][R3] ;  /* 0x0100000003027b82 */ /* 0x000e620000000a00 */
[----:B------:R-:W5:Y:S01]  /*8080*/  LDCU.64 UR4, c[0x4][0x10] ;  /* 0x01000200ff0477ac */ /* 0x000f620008000a00 */
[----:B--2---:R-:W-:Y:S01]  /*8090*/  MOV R5, UR9 ;  /* 0x0000000900057c02 */ /* 0x004fe20008000f00 */
[----:B------:R-:W-:Y:S01]  /*80a0*/  IMAD.U32 R4, RZ, RZ, UR8 ;  /* 0x00000008ff047e24 */ /* 0x000fe2000f8e00ff */
[----:B---3--:R-:W-:Y:S01]  /*80b0*/  MOV R7, UR7 ;  /* 0x0000000700077c02 */ /* 0x008fe20008000f00 */
[----:B------:R-:W-:Y:S01]  /*80c0*/  IMAD.U32 R6, RZ, RZ, UR6 ;  /* 0x00000006ff067e24 */ /* 0x000fe2000f8e00ff */
[----:B-----5:R-:W-:Y:S01]  /*80d0*/  MOV R11, UR5 ;  /* 0x00000005000b7c02 */ /* 0x020fe20008000f00 */
[----:B------:R-:W-:Y:S02]  /*80e0*/  IMAD.U32 R10, RZ, RZ, UR4 ;  /* 0x00000004ff0a7e24 */ /* 0x000fe4000f8e00ff */
[----:B------:R-:W-:Y:S07]  /*80f0*/  LEPC R20, `(.L_x_139) ;  /* 0x000000001014794e */ /* 0x000fee0000000000 */
[----:B-1--4-:R-:W-:Y:S05]  /*8100*/  CALL.ABS.NOINC R2 ;  /* 0x0000000002007343 */ /* 0x012fea0003c00000 */
.L_x_139:
[----:B------:R-:W-:Y:S01]  /*8110*/  ISETP.NE.AND P0, PT, R95, RZ, PT ;  /* 0x000000ff5f00720c */ /* 0x000fe20003f05270 */
[----:B------:R-:W-:Y:S05]  /*8120*/  WARPSYNC.ALL ;  /* 0x0000000000007948 */ /* 0x000fea0003800000 */
[----:B------:R-:W-:Y:S01]  /*8130*/  R2UR UR4, R39 ;  /* 0x00000000270472ca */ /* 0x000fe200000e0000 */
[----:B------:R-:W2:Y:S01]  /*8140*/  S2UR UR6, SR_CgaCtaId ;  /* 0x00000000000679c3 */ /* 0x000ea20000008800 */
[-C--:B------:R-:W-:Y:S01]  /*8150*/  F2FP.F16.E5M2.UNPACK_B R42, R72.reuse ;  /* 0x00000048ff2a723e */ /* 0x080fe200020004ff */
[----:B------:R-:W-:Y:S01]  /*8160*/  BSSY.RECONVERGENT B0, `(.L_x_140) ;  /* 0x000009c000007945 */ /* 0x000fe20003800200 */
[----:B------:R-:W-:Y:S02]  /*8170*/  F2FP.F16.E5M2.UNPACK_B R72, R72.H1 ;  /* 0x00000048ff48723e */ /* 0x000fe400030004ff */
[-C--:B------:R-:W-:Y:S01]  /*8180*/  F2FP.F16.E5M2.UNPACK_B R46, R73.reuse ;  /* 0x00000049ff2e723e */ /* 0x080fe200020004ff */
[--C-:B------:R-:W-:Y:S01]  /*8190*/  HADD2.F32 R40, -RZ, R42.reuse.H0_H0 ;  /* 0x2000002aff287230 */ /* 0x100fe20000004100 */
[----:B------:R-:W-:Y:S01]  /*81a0*/  F2FP.F16.E5M2.UNPACK_B R73, R73.H1 ;  /* 0x00000049ff49723e */ /* 0x000fe200030004ff */
[----:B------:R-:W-:Y:S01]  /*81b0*/  HADD2.F32 R42, -RZ, R42.H1_H1 ;  /* 0x3000002aff2a7230 */ /* 0x000fe20000004100 */
[-C--:B------:R-:W-:Y:S01]  /*81c0*/  F2FP.F16.E5M2.UNPACK_B R50, R74.reuse ;  /* 0x0000004aff32723e */ /* 0x080fe200020004ff */
[----:B------:R-:W-:Y:S01]  /*81d0*/  HADD2.F32 R43, -RZ, R72.H0_H0 ;  /* 0x20000048ff2b7230 */ /* 0x000fe20000004100 */
[----:B------:R-:W-:Y:S01]  /*81e0*/  F2FP.F16.E5M2.UNPACK_B R74, R74.H1 ;  /* 0x0000004aff4a723e */ /* 0x000fe200030004ff */
[----:B------:R-:W-:Y:S01]  /*81f0*/  LDTM.16dp32bit_t0_t15.x32 R4, tmem[UR4+0x40] ;  /* 0x00004004000479ee */ /* 0x000fe20008a80000 */
[----:B------:R-:W3:Y:S01]  /*8200*/  LDTM.16dp32bit_t16_t31.x32 R4, tmem[UR4+0x60] ;  /* 0x00006004000479ee */ /* 0x000ee20008aa0000 */
[----:B------:R-:W-:Y:S01]  /*8210*/  NOP ;  /* 0x0000000000007918 */ /* 0x000fe20000000000 */
[--C-:B------:R-:W-:Y:S01]  /*8220*/  HADD2.F32 R45, -RZ, R46.reuse.H0_H0 ;  /* 0x2000002eff2d7230 */ /* 0x100fe20000004100 */
[----:B------:R-:W-:Y:S01]  /*8230*/  R2UR UR5, R100 ;  /* 0x00000000640572ca */ /* 0x000fe200000e0000 */
[----:B------:R-:W-:Y:S01]  /*8240*/  HADD2.F32 R46, -RZ, R46.H1_H1 ;  /* 0x3000002eff2e7230 */ /* 0x000fe20000004100 */
[----:B------:R-:W-:Y:S01]  /*8250*/  F2FP.F16.E5M2.UNPACK_B R54, R75 ;  /* 0x0000004bff36723e */ /* 0x000fe200020004ff */
[--C-:B------:R-:W-:Y:S01]  /*8260*/  HADD2.F32 R49, -RZ, R50.reuse.H0_H0 ;  /* 0x20000032ff317230 */ /* 0x100fe20000004100 */
[----:B----4-:R-:W-:Y:S01]  /*8270*/  F2FP.F16.E5M2.UNPACK_B R58, R76 ;  /* 0x0000004cff3a723e */ /* 0x010fe200020004ff */
[----:B------:R-:W-:Y:S01]  /*8280*/  HADD2.F32 R50, -RZ, R50.H1_H1 ;  /* 0x30000032ff327230 */ /* 0x000fe20000004100 */
[----:B------:R-:W-:Y:S01]  /*8290*/  F2FP.F16.E5M2.UNPACK_B R62, R77 ;  /* 0x0000004dff3e723e */ /* 0x000fe200020004ff */
[--C-:B------:R-:W-:Y:S01]  /*82a0*/  HADD2.F32 R53, -RZ, R54.reuse.H0_H0 ;  /* 0x20000036ff357230 */ /* 0x100fe20000004100 */
[----:B------:R-:W-:Y:S01]  /*82b0*/  F2FP.F16.E5M2.UNPACK_B R66, R78 ;  /* 0x0000004eff42723e */ /* 0x000fe200020004ff */
[----:B------:R-:W-:Y:S01]  /*82c0*/  HADD2.F32 R54, -RZ, R54.H1_H1 ;  /* 0x30000036ff367230 */ /* 0x000fe20000004100 */
[----:B------:R-:W-:Y:S01]  /*82d0*/  F2FP.F16.E5M2.UNPACK_B R69, R79 ;  /* 0x0000004fff45723e */ /* 0x000fe200020004ff */
[--C-:B------:R-:W-:Y:S01]  /*82e0*/  HADD2.F32 R57, -RZ, R58.reuse.H0_H0 ;  /* 0x2000003aff397230 */ /* 0x100fe20000004100 */
[----:B------:R-:W-:Y:S01]  /*82f0*/  F2FP.F16.E5M2.UNPACK_B R75, R75.H1 ;  /* 0x0000004bff4b723e */ /* 0x000fe200030004ff */
[----:B------:R-:W-:Y:S01]  /*8300*/  UIADD3 UR4, UPT, UPT, UR5, 0x290, URZ ;  /* 0x0000029005047890 */ /* 0x000fe2000fffe0ff */
[----:B------:R-:W-:Y:S01]  /*8310*/  HADD2.F32 R59, -RZ, R58.H1_H1 ;  /* 0x3000003aff3b7230 */ /* 0x000fe20000004100 */
[----:B------:R-:W-:Y:S01]  /*8320*/  F2FP.F16.E5M2.UNPACK_B R76, R76.H1 ;  /* 0x0000004cff4c723e */ /* 0x000fe200030004ff */
[--C-:B------:R-:W-:Y:S01]  /*8330*/  HADD2.F32 R61, -RZ, R62.reuse.H0_H0 ;  /* 0x2000003eff3d7230 */ /* 0x100fe20000004100 */
[----:B------:R-:W-:Y:S01]  /*8340*/  F2FP.F16.E5M2.UNPACK_B R77, R77.H1 ;  /* 0x0000004dff4d723e */ /* 0x000fe200030004ff */
[----:B------:R-:W-:Y:S01]  /*8350*/  HADD2.F32 R62, -RZ, R62.H1_H1 ;  /* 0x3000003eff3e7230 */ /* 0x000fe20000004100 */
[----:B------:R-:W-:Y:S01]  /*8360*/  F2FP.F16.E5M2.UNPACK_B R78, R78.H1 ;  /* 0x0000004eff4e723e */ /* 0x000fe200030004ff */
[--C-:B------:R-:W-:Y:S01]  /*8370*/  HADD2.F32 R65, -RZ, R66.reuse.H0_H0 ;  /* 0x20000042ff417230 */ /* 0x100fe20000004100 */
[----:B--2---:R-:W-:Y:S01]  /*8380*/  UPRMT UR4, UR6, 0x654, UR4 ;  /* 0x0000065406047896 */ /* 0x004fe20008000004 */
        /* <DEDUP_REMOVED lines=8> */
[----:B------:R-:W-:Y:S01]  /*8410*/  SYNCS.ARRIVE.TRANS64.RED.A1T0 RZ, [UR4], RZ ;  /* 0x000000ffffff79a7 */ /* 0x000fe20008100404 */
        /* <DEDUP_REMOVED lines=15> */
[--C-:B------:R-:W-:Y:S02]  /*8510*/  HADD2.F32 R47, -RZ, R73.reuse.H0_H0 ;  /* 0x20000049ff2f7230 */ /* 0x100fe40000004100 */
[C---:B------:R-:W-:Y:S01]  /*8520*/  FMUL R10, R38.reuse, R10 ;  /* 0x0000000a260a7220 */ /* 0x040fe20000400000 */
[C---:B------:R-:W-:Y:S01]  /*8530*/  FFMA R6, R41.reuse, R43, R6 ;  /* 0x0000002b29067223 */ /* 0x040fe20000000006 */
[----:B------:R-:W-:Y:S02]  /*8540*/  HADD2.F32 R48, -RZ, R73.H1_H1 ;  /* 0x30000049ff307230 */ /* 0x000fe40000004100 */
[C---:B------:R-:W-:Y:S01]  /*8550*/  FFMA R7, R41.reuse, R44, R7 ;  /* 0x0000002c29077223 */ /* 0x040fe20000000007 */
[C---:B------:R-:W-:Y:S01]  /*8560*/  FFMA R8, R41.reuse, R45, R8 ;  /* 0x0000002d29087223 */ /* 0x040fe20000000008 */
[C---:B------:R-:W-:Y:S01]  /*8570*/  FFMA R9, R41.reuse, R46, R9 ;  /* 0x0000002e29097223 */ /* 0x040fe20000000009 */
[----:B------:R-:W-:Y:S01]  /*8580*/  FFMA R10, R41, R47, R10 ;  /* 0x0000002f290a7223 */ /* 0x000fe2000000000a */
[----:B------:R-:W-:Y:S01]  /*8590*/  HADD2.F32 R43, -RZ, R69.H0_H0 ;  /* 0x20000045ff2b7230 */ /* 0x000fe20000004100 */
[----:B-1----:R-:W-:Y:S01]  /*85a0*/  F2FP.SATFINITE.E5M2.F32.PACK_AB_MERGE_C R96, R7, R6, RZ ;  /* 0x000000060760723e */ /* 0x002fe200048060ff */
[C---:B------:R-:W-:Y:S01]  /*85b0*/  FMUL R11, R38.reuse, R11 ;  /* 0x0000000b260b7220 */ /* 0x040fe20000400000 */
[--C-:B------:R-:W-:Y:S02]  /*85c0*/  HADD2.F32 R51, -RZ, R74.reuse.H0_H0 ;  /* 0x2000004aff337230 */ /* 0x100fe40000004100 */
[C---:B------:R-:W-:Y:S01]  /*85d0*/  FMUL R14, R38.reuse, R14 ;  /* 0x0000000e260e7220 */ /* 0x040fe20000400000 */
[----:B------:R-:W-:Y:S01]  /*85e0*/  HADD2.F32 R52, -RZ, R74.H1_H1 ;  /* 0x3000004aff347230 */ /* 0x000fe20000004100 */
[----:B------:R-:W-:Y:S01]  /*85f0*/  F2FP.SATFINITE.E5M2.F32.PACK_AB_MERGE_C R96, R5, R4, R96 ;  /* 0x000000040560723e */ /* 0x000fe20004806060 */
[C---:B------:R-:W-:Y:S01]  /*8600*/  FFMA R11, R41.reuse, R48, R11 ;  /* 0x00000030290b7223 */ /* 0x040fe2000000000b */
[C---:B------:R-:W-:Y:S01]  /*8610*/  FFMA R12, R41.reuse, R49, R12 ;  /* 0x00000031290c7223 */ /* 0x040fe2000000000c */
[C---:B------:R-:W-:Y:S01]  /*8620*/  FFMA R13, R41.reuse, R50, R13 ;  /* 0x00000032290d7223 */ /* 0x040fe2000000000d */
[----:B------:R-:W-:Y:S01]  /*8630*/  FFMA R14, R41, R51, R14 ;  /* 0x00000033290e7223 */ /* 0x000fe2000000000e */
[C---:B------:R-:W-:Y:S01]  /*8640*/  FMUL R15, R38.reuse, R15 ;  /* 0x0000000f260f7220 */ /* 0x040fe20000400000 */
[----:B------:R-:W-:Y:S01]  /*8650*/  F2FP.F16.E5M2.UNPACK_B R79, R79.H1 ;  /* 0x0000004fff4f723e */ /* 0x000fe200030004ff */
[--C-:B------:R-:W-:Y:S01]  /*8660*/  HADD2.F32 R55, -RZ, R75.reuse.H0_H0 ;  /* 0x2000004bff377230 */ /* 0x100fe20000004100 */
[----:B------:R-:W-:Y:S01]  /*8670*/  F2FP.SATFINITE.E5M2.F32.PACK_AB_MERGE_C R97, R11, R10, RZ ;  /* 0x0000000a0b61723e */ /* 0x000fe200048060ff */
[C---:B------:R-:W-:Y:S01]  /*8680*/  FFMA R15, R41.reuse, R52, R15 ;  /* 0x00000034290f7223 */ /* 0x040fe2000000000f */
[C---:B------:R-:W-:Y:S01]  /*8690*/  FFMA R16, R41.reuse, R53, R16 ;  /* 0x0000003529107223 */ /* 0x040fe20000000010 */
[----:B------:R-:W-:Y:S01]  /*86a0*/  FFMA R17, R41, R54, R17 ;  /* 0x0000003629117223 */ /* 0x000fe20000000011 */
[----:B------:R-:W-:Y:S01]  /*86b0*/  F2FP.SATFINITE.E5M2.F32.PACK_AB_MERGE_C R97, R9, R8, R97 ;  /* 0x000000080961723e */ /* 0x000fe20004806061 */
[----:B------:R-:W-:Y:S01]  /*86c0*/  HADD2.F32 R56, -RZ, R75.H1_H1 ;  /* 0x3000004bff387230 */ /* 0x000fe20000004100 */
[----:B------:R-:W-:Y:S01]  /*86d0*/  F2FP.SATFINITE.E5M2.F32.PACK_AB_MERGE_C R98, R15, R14, RZ ;  /* 0x0000000e0f62723e */ /* 0x000fe200048060ff */
[C---:B------:R-:W-:Y:S01]  /*86e0*/  FMUL R18, R38.reuse, R18 ;  /* 0x0000001226127220 */ /* 0x040fe20000400000 */
[C---:B------:R-:W-:Y:S01]  /*86f0*/  FMUL R19, R38.reuse, R19 ;  /* 0x0000001326137220 */ /* 0x040fe20000400000 */
[--C-:B------:R-:W-:Y:S02]  /*8700*/  HADD2.F32 R58, -RZ, R76.reuse.H0_H0 ;  /* 0x2000004cff3a7230 */ /* 0x100fe40000004100 */
[C---:B------:R-:W-:Y:S01]  /*8710*/  FMUL R3, R38.reuse, R22 ;  /* 0x0000001626037220 */ /* 0x040fe20000400000 */
[C---:B------:R-:W-:Y:S01]  /*8720*/  FFMA R18, R41.reuse, R55, R18 ;  /* 0x0000003729127223 */ /* 0x040fe20000000012 */
[----:B------:R-:W-:Y:S02]  /*8730*/  HADD2.F32 R60, -RZ, R76.H1_H1 ;  /* 0x3000004cff3c7230 */ /* 0x000fe40000004100 */
        /* <DEDUP_REMOVED lines=42> */
[----:B------:R-:W-:Y:S03]  /*89e0*/  IADD3 R70, PT, PT, R36, 0x1, RZ ;  /* 0x0000000124467810 */ /* 0x000fe60007ffe0ff */
        /* <DEDUP_REMOVED lines=10> */
[----:B------:R-:W-:Y:S02]  /*8a90*/  UIADD3 UR9, UPT, UPT, UR49, 0x40, URZ ;  /* 0x0000004031097890 */ /* 0x000fe4000fffe0ff */
[----:B------:R-:W-:Y:S01]  /*8aa0*/  UIADD3 UR8, UPT, UPT, UR44, 0x3400, URZ ;  /* 0x000034002c087890 */ /* 0x000fe2000fffe0ff */
[----:B------:R-:W-:Y:S01]  /*8ab0*/  UMOV UR10, UR50 ;  /* 0x00000032000a7c82 */ /* 0x000fe20008000000 */
[----:B------:R-:W-:Y:S01]  /*8ac0*/  UMOV UR11, UR36 ;  /* 0x00000024000b7c82 */ /* 0x000fe20008000000 */
[----:B--2---:R-:W-:Y:S04]  /*8ad0*/  UIADD3 UR4, UP0, UPT, UR6, 0x680, URZ ;  /* 0x0000068006047890 */ /* 0x004fe8000ff1e0ff */
[----:B------:R-:W-:Y:S09]  /*8ae0*/  UIADD3.X UR5, UPT, UPT, URZ, UR7, URZ, UP0, !UPT ;  /* 0x00000007ff057290 */ /* 0x000ff200087fe4ff */
[----:B------:R2:W-:Y:S01]  /*8af0*/  UTMASTG.3D [UR8], [UR4] ;  /* 0x00000008040073b5 */ /* 0x0005e20008010000 */
[----:B------:R0:W-:Y:S01]  /*8b00*/  UTMACMDFLUSH ;  /* 0x00000000000079b7 */ /* 0x0001e20000000000 */
[----:B--2---:R-:W-:Y:S04]  /*8b10*/  DEPBAR.LE SB0, 0x1 ;  /* 0x000080400000791a */ /* 0x004fe80000000000 */
.L_x_141:
[----:B------:R-:W-:Y:S05]  /*8b20*/  BSYNC.RECONVERGENT B0 ;  /* 0x0000000000007941 */ /* 0x000fea0003800200 */
.L_x_140:
[----:B------:R-:W-:Y:S01]  /*8b30*/  BAR.SYNC.DEFER_BLOCKING 0x1, 0x80 ;  /* 0x0042000000007b1d */ /* 0x000fe20000010000 */
[----:B------:R-:W-:Y:S01]  /*8b40*/  ISETP.NE.AND P0, PT, R87, 0x2, PT ;  /* 0x000000025700780c */ /* 0x000fe20003f05270 */
[----:B------:R-:W-:Y:S01]  /*8b50*/  UISETP.NE.AND UP0, UPT, UR45, URZ, UPT ;  /* 0x000000ff2d00728c */ /* 0x000fe2000bf05270 */
[----:B------:R-:W-:Y:S01]  /*8b60*/  ISETP.NE.AND P1, PT, R70, 0x4, PT ;  /* 0x000000044600780c */ /* 0x000fe20003f25270 */
[----:B------:R-:W-:Y:S01]  /*8b70*/  UIADD3 UR20, UPT, UPT, UR37, UR59, URZ ;  /* 0x0000003b25147290 */ /* 0x000fe2000fffe0ff */
[----:B------:R-:W-:Y:S01]  /*8b80*/  SEL R0, RZ, 0x1, P0 ;  /* 0x00000001ff007807 */ /* 0x000fe20000000000 */
[----:B------:R-:W-:Y:S01]  /*8b90*/  UIADD3 UR16, UPT, UPT, UR38, UR62, URZ ;  /* 0x0000003e26107290 */ /* 0x000fe2000fffe0ff */
[----:B------:R-:W-:Y:S02]  /*8ba0*/  SEL R3, RZ, 0x1, P1 ;  /* 0x00000001ff037807 */ /* 0x000fe40000800000 */
[----:B------:R-:W-:Y:S02]  /*8bb0*/  LOP3.LUT R91, R91, R0, RZ, 0x3c, !PT ;  /* 0x000000005b5b7212 */ /* 0x000fe400078e3cff */
[----:B------:R-:W-:Y:S02]  /*8bc0*/  LOP3.LUT R92, R92, R3, RZ, 0x3c, !PT ;  /* 0x000000035c5c7212 */ /* 0x000fe400078e3cff */
[----:B------:R-:W-:Y:S02]  /*8bd0*/  SEL R87, R87, RZ, P0 ;  /* 0x000000ff57577207 */ /* 0x000fe40000000000 */
[----:B------:R-:W-:Y:S01]  /*8be0*/  SEL R36, R70, RZ, P1 ;  /* 0x000000ff46247207 */ /* 0x000fe20000800000 */
[----:B------:R-:W-:Y:S01]  /*8bf0*/  UMOV UR36, UR58 ;  /* 0x0000003a00247c82 */ /* 0x000fe20008000000 */
[----:B------:R-:W-:Y:S05]  /*8c00*/  BRA.U UP0, `(.L_x_142) ;  /* 0xffffffd500987547 */ /* 0x000fea000b83ffff */
[----:B------:R-:W-:Y:S05]  /*8c10*/  EXIT ;  /* 0x000000000000794d */ /* 0x000fea0003800000 */
.L_x_25:
[----:B--2---:R2:W3:Y:S02]  /*8c20*/  SYNCS.PHASECHK.TRANS64.TRYWAIT P0, [R0+URZ+0x2c0], R3 ;  /* 0x0002c003000075a7 */ /* 0x0044e400080011ff */
[----:B---3--:R-:W-:Y:S05]  /*8c30*/  @!P0 NANOSLEEP.SYNCS 0x989680 ;  /* 0x009896800000895d */ /* 0x008fea0003900000 */
[----:B------:R-:W3:Y:S02]  /*8c40*/  @!P0 SYNCS.PHASECHK.TRANS64 P0, [R0+URZ+0x2c0], R3 ;  /* 0x0002c003000085a7 */ /* 0x000ee400080010ff */
[----:B---3--:R-:W-:Y:S05]  /*8c50*/  @!P0 BRA `(.L_x_25) ;  /* 0xfffffffc00f08947 */ /* 0x008fea000383ffff */
[----:B------:R-:W-:Y:S05]  /*8c60*/  BRA `(.L_x_143) ;  /* 0xffffff9000187947 */ /* 0x000fea000383ffff */
.L_x_28:
[----:B--2---:R-:W-:-:S07]  /*8c70*/  MOV R0, UR33 ;  /* 0x0000002100007c02 */ /* 0x004fce0008000f00 */
.L_x_144:
[----:B--2---:R2:W3:Y:S02]  /*8c80*/  SYNCS.PHASECHK.TRANS64.TRYWAIT P0, [R0+URZ+0x110], R3 ;  /* 0x00011003000075a7 */ /* 0x0044e400080011ff */
[----:B---3--:R-:W-:Y:S05]  /*8c90*/  @!P0 NANOSLEEP.SYNCS 0x989680 ;  /* 0x009896800000895d */ /* 0x008fea0003900000 */
[----:B------:R-:W3:Y:S02]  /*8ca0*/  @!P0 SYNCS.PHASECHK.TRANS64 P0, [R0+URZ+0x110], R3 ;  /* 0x00011003000085a7 */ /* 0x000ee400080010ff */
[----:B---3--:R-:W-:Y:S05]  /*8cb0*/  @!P0 BRA `(.L_x_144) ;  /* 0xfffffffc00f08947 */ /* 0x008fea000383ffff */
[----:B------:R-:W-:Y:S05]  /*8cc0*/  BRA `(.L_x_27) ;  /* 0xffffff9000587947 */ /* 0x000fea000383ffff */
.L_x_35:
[----:B-1----:R-:W-:-:S07]  /*8cd0*/  MOV R0, UR17 ;  /* 0x0000001100007c02 */ /* 0x002fce0008000f00 */
.L_x_145:
[----:B-1----:R1:W2:Y:S02]  /*8ce0*/  SYNCS.PHASECHK.TRANS64.TRYWAIT P0, [R0+URZ+0x110], R3 ;  /* 0x00011003000075a7 */ /* 0x0022a400080011ff */
[----:B--2---:R-:W-:Y:S05]  /*8cf0*/  @!P0 NANOSLEEP.SYNCS 0x989680 ;  /* 0x009896800000895d */ /* 0x004fea0003900000 */
[----:B------:R-:W2:Y:S02]  /*8d00*/  @!P0 SYNCS.PHASECHK.TRANS64 P0, [R0+URZ+0x110], R3 ;  /* 0x00011003000085a7 */ /* 0x000ea400080010ff */
[----:B--2---:R-:W-:Y:S05]  /*8d10*/  @!P0 BRA `(.L_x_145) ;  /* 0xfffffffc00f08947 */ /* 0x004fea000383ffff */
[----:B------:R-:W-:Y:S05]  /*8d20*/  BRA `(.L_x_34) ;  /* 0xffffff9400147947 */ /* 0x000fea000383ffff */
.L_x_40:
[----:B-1----:R1:W2:Y:S02]  /*8d30*/  SYNCS.PHASECHK.TRANS64.TRYWAIT P0, [R3+URZ+0x250], R0 ;  /* 0x00025000030075a7 */ /* 0x0022a400080011ff */
[----:B--2---:R-:W-:Y:S05]  /*8d40*/  @!P0 NANOSLEEP.SYNCS 0x989680 ;  /* 0x009896800000895d */ /* 0x004fea0003900000 */
[----:B------:R-:W2:Y:S02]  /*8d50*/  @!P0 SYNCS.PHASECHK.TRANS64 P0, [R3+URZ+0x250], R0 ;  /* 0x00025000030085a7 */ /* 0x000ea400080010ff */
[----:B--2---:R-:W-:Y:S05]  /*8d60*/  @!P0 BRA `(.L_x_40) ;  /* 0xfffffffc00f08947 */ /* 0x004fea000383ffff */
[----:B------:R-:W-:Y:S05]  /*8d70*/  BRA `(.L_x_146) ;  /* 0xffffff9400b47947 */ /* 0x000fea000383ffff */
.L_x_44:
[----:B-1----:R-:W-:-:S07]  /*8d80*/  MOV R0, UR4 ;  /* 0x0000000400007c02 */ /* 0x002fce0008000f00 */
.L_x_147:
[----:B-1----:R1:W2:Y:S02]  /*8d90*/  SYNCS.PHASECHK.TRANS64.TRYWAIT P0, [R0+URZ], R3 ;  /* 0x00000003000075a7 */ /* 0x0022a400080011ff */
[----:B--2---:R-:W-:Y:S05]  /*8da0*/  @!P0 NANOSLEEP.SYNCS 0x989680 ;  /* 0x009896800000895d */ /* 0x004fea0003900000 */
[----:B------:R-:W2:Y:S02]  /*8db0*/  @!P0 SYNCS.PHASECHK.TRANS64 P0, [R0+URZ], R3 ;  /* 0x00000003000085a7 */ /* 0x000ea400080010ff */
[----:B--2---:R-:W-:Y:S05]  /*8dc0*/  @!P0 BRA `(.L_x_147) ;  /* 0xfffffffc00f08947 */ /* 0x004fea000383ffff */
[----:B------:R-:W-:Y:S05]  /*8dd0*/  BRA `(.L_x_148) ;  /* 0xffffff9c00587947 */ /* 0x000fea000383ffff */
.L_x_45:
[----:B------:R-:W-:-:S07]  /*8de0*/  MOV R0, UR5 ;  /* 0x0000000500007c02 */ /* 0x000fce0008000f00 */
.L_x_149:
[----:B-1----:R1:W2:Y:S02]  /*8df0*/  SYNCS.PHASECHK.TRANS64.TRYWAIT P0, [R0+URZ], R3 ;  /* 0x00000003000075a7 */ /* 0x0022a400080011ff */
[----:B--2---:R-:W-:Y:S05]  /*8e00*/  @!P0 NANOSLEEP.SYNCS 0x989680 ;  /* 0x009896800000895d */ /* 0x004fea0003900000 */
[----:B------:R-:W2:Y:S02]  /*8e10*/  @!P0 SYNCS.PHASECHK.TRANS64 P0, [R0+URZ], R3 ;  /* 0x00000003000085a7 */ /* 0x000ea400080010ff */
[----:B--2---:R-:W-:Y:S05]  /*8e20*/  @!P0 BRA `(.L_x_149) ;  /* 0xfffffffc00f08947 */ /* 0x004fea000383ffff */
[----:B------:R-:W-:Y:S05]  /*8e30*/  BRA `(.L_x_150) ;  /* 0xffffff9c00647947 */ /* 0x000fea000383ffff */
.L_x_46:
[----:B------:R-:W-:-:S07]  /*8e40*/  MOV R0, UR5 ;  /* 0x0000000500007c02 */ /* 0x000fce0008000f00 */
.L_x_151:
[----:B-1----:R1:W2:Y:S02]  /*8e50*/  SYNCS.PHASECHK.TRANS64.TRYWAIT P0, [R0+URZ], R3 ;  /* 0x00000003000075a7 */ /* 0x0022a400080011ff */
[----:B--2---:R-:W-:Y:S05]  /*8e60*/  @!P0 NANOSLEEP.SYNCS 0x989680 ;  /* 0x009896800000895d */ /* 0x004fea0003900000 */
[----:B------:R-:W2:Y:S02]  /*8e70*/  @!P0 SYNCS.PHASECHK.TRANS64 P0, [R0+URZ], R3 ;  /* 0x00000003000085a7 */ /* 0x000ea400080010ff */
[----:B--2---:R-:W-:Y:S05]  /*8e80*/  @!P0 BRA `(.L_x_151) ;  /* 0xfffffffc00f08947 */ /* 0x004fea000383ffff */
[----:B------:R-:W-:Y:S05]  /*8e90*/  BRA `(.L_x_152) ;  /* 0xffffff9c00707947 */ /* 0x000fea000383ffff */
.L_x_47:
[----:B------:R-:W-:-:S07]  /*8ea0*/  MOV R0, UR5 ;  /* 0x0000000500007c02 */ /* 0x000fce0008000f00 */
.L_x_153:
[----:B-1----:R1:W2:Y:S02]  /*8eb0*/  SYNCS.PHASECHK.TRANS64.TRYWAIT P0, [R0+URZ], R3 ;  /* 0x00000003000075a7 */ /* 0x0022a400080011ff */
[----:B--2---:R-:W-:Y:S05]  /*8ec0*/  @!P0 NANOSLEEP.SYNCS 0x989680 ;  /* 0x009896800000895d */ /* 0x004fea0003900000 */
[----:B------:R-:W2:Y:S02]  /*8ed0*/  @!P0 SYNCS.PHASECHK.TRANS64 P0, [R0+URZ], R3 ;  /* 0x00000003000085a7 */ /* 0x000ea400080010ff */
[----:B--2---:R-:W-:Y:S05]  /*8ee0*/  @!P0 BRA `(.L_x_153) ;  /* 0xfffffffc00f08947 */ /* 0x004fea000383ffff */
[----:B------:R-:W-:Y:S05]  /*8ef0*/  BRA `(.L_x_154) ;  /* 0xffffff9c007c7947 */ /* 0x000fea000383ffff */
.L_x_48:
[----:B------:R-:W-:-:S07]  /*8f00*/  MOV R0, UR5 ;  /* 0x0000000500007c02 */ /* 0x000fce0008000f00 */
.L_x_155:
[----:B-1----:R1:W2:Y:S02]  /*8f10*/  SYNCS.PHASECHK.TRANS64.TRYWAIT P0, [R0+URZ], R3 ;  /* 0x00000003000075a7 */ /* 0x0022a400080011ff */
[----:B--2---:R-:W-:Y:S05]  /*8f20*/  @!P0 NANOSLEEP.SYNCS 0x989680 ;  /* 0x009896800000895d */ /* 0x004fea0003900000 */
[----:B------:R-:W2:Y:S02]  /*8f30*/  @!P0 SYNCS.PHASECHK.TRANS64 P0, [R0+URZ], R3 ;  /* 0x00000003000085a7 */ /* 0x000ea400080010ff */
[----:B--2---:R-:W-:Y:S05]  /*8f40*/  @!P0 BRA `(.L_x_155) ;  /* 0xfffffffc00f08947 */ /* 0x004fea000383ffff */
[----:B------:R-:W-:Y:S05]  /*8f50*/  BRA `(.L_x_156) ;  /* 0xffffff9c00887947 */ /* 0x000fea000383ffff */
.L_x_49:
[----:B------:R-:W-:-:S07]  /*8f60*/  MOV R0, UR5 ;  /* 0x0000000500007c02 */ /* 0x000fce0008000f00 */
.L_x_157:
[----:B-1----:R1:W2:Y:S02]  /*8f70*/  SYNCS.PHASECHK.TRANS64.TRYWAIT P0, [R0+URZ], R3 ;  /* 0x00000003000075a7 */ /* 0x0022a400080011ff */
[----:B--2---:R-:W-:Y:S05]  /*8f80*/  @!P0 NANOSLEEP.SYNCS 0x989680 ;  /* 0x009896800000895d */ /* 0x004fea0003900000 */
[----:B------:R-:W2:Y:S02]  /*8f90*/  @!P0 SYNCS.PHASECHK.TRANS64 P0, [R0+URZ], R3 ;  /* 0x00000003000085a7 */ /* 0x000ea400080010ff */
[----:B--2---:R-:W-:Y:S05]  /*8fa0*/  @!P0 BRA `(.L_x_157) ;  /* 0xfffffffc00f08947 */ /* 0x004fea000383ffff */
[----:B------:R-:W-:Y:S05]  /*8fb0*/  BRA `(.L_x_158) ;  /* 0xffffff9c00947947 */ /* 0x000fea000383ffff */
.L_x_50:
[----:B------:R-:W-:-:S07]  /*8fc0*/  MOV R0, UR5 ;  /* 0x0000000500007c02 */ /* 0x000fce0008000f00 */
.L_x_159:
[----:B-1----:R1:W2:Y:S02]  /*8fd0*/  SYNCS.PHASECHK.TRANS64.TRYWAIT P0, [R0+URZ], R3 ;  /* 0x00000003000075a7 */ /* 0x0022a400080011ff */
[----:B--2---:R-:W-:Y:S05]  /*8fe0*/  @!P0 NANOSLEEP.SYNCS 0x989680 ;  /* 0x009896800000895d */ /* 0x004fea0003900000 */
[----:B------:R-:W2:Y:S02]  /*8ff0*/  @!P0 SYNCS.PHASECHK.TRANS64 P0, [R0+URZ], R3 ;  /* 0x00000003000085a7 */ /* 0x000ea400080010ff */
[----:B--2---:R-:W-:Y:S05]  /*9000*/  @!P0 BRA `(.L_x_159) ;  /* 0xfffffffc00f08947 */ /* 0x004fea000383ffff */
[----:B------:R-:W-:Y:S05]  /*9010*/  BRA `(.L_x_160) ;  /* 0xffffff9c00a07947 */ /* 0x000fea000383ffff */
.L_x_51:
[----:B------:R-:W-:-:S07]  /*9020*/  MOV R0, UR5 ;  /* 0x0000000500007c02 */ /* 0x000fce0008000f00 */
.L_x_161:
[----:B-1----:R1:W2:Y:S02]  /*9030*/  SYNCS.PHASECHK.TRANS64.TRYWAIT P0, [R0+URZ], R3 ;  /* 0x00000003000075a7 */ /* 0x0022a400080011ff */
[----:B--2---:R-:W-:Y:S05]  /*9040*/  @!P0 NANOSLEEP.SYNCS 0x989680 ;  /* 0x009896800000895d */ /* 0x004fea0003900000 */
[----:B------:R-:W2:Y:S02]  /*9050*/  @!P0 SYNCS.PHASECHK.TRANS64 P0, [R0+URZ], R3 ;  /* 0x00000003000085a7 */ /* 0x000ea400080010ff */
[----:B--2---:R-:W-:Y:S05]  /*9060*/  @!P0 BRA `(.L_x_161) ;  /* 0xfffffffc00f08947 */ /* 0x004fea000383ffff */
[----:B------:R-:W-:Y:S05]  /*9070*/  BRA `(.L_x_162) ;  /* 0xffffff9c00ac7947 */ /* 0x000fea000383ffff */
.L_x_52:
[----:B------:R-:W-:-:S07]  /*9080*/  MOV R0, UR5 ;  /* 0x0000000500007c02 */ /* 0x000fce0008000f00 */
.L_x_163:
[----:B-1----:R1:W2:Y:S02]  /*9090*/  SYNCS.PHASECHK.TRANS64.TRYWAIT P0, [R0+URZ], R3 ;  /* 0x00000003000075a7 */ /* 0x0022a400080011ff */
[----:B--2---:R-:W-:Y:S05]  /*90a0*/  @!P0 NANOSLEEP.SYNCS 0x989680 ;  /* 0x009896800000895d */ /* 0x004fea0003900000 */
[----:B------:R-:W2:Y:S02]  /*90b0*/  @!P0 SYNCS.PHASECHK.TRANS64 P0, [R0+URZ], R3 ;  /* 0x00000003000085a7 */ /* 0x000ea400080010ff */
[----:B--2---:R-:W-:Y:S05]  /*90c0*/  @!P0 BRA `(.L_x_163) ;  /* 0xfffffffc00f08947 */ /* 0x004fea000383ffff */
[----:B------:R-:W-:Y:S05]  /*90d0*/  BRA `(.L_x_164) ;  /* 0xffffff9c00b87947 */ /* 0x000fea000383ffff */
.L_x_53:
[----:B------:R-:W-:-:S07]  /*90e0*/  MOV R0, UR5 ;  /* 0x0000000500007c02 */ /* 0x000fce0008000f00 */
.L_x_165:
[----:B-1----:R1:W2:Y:S02]  /*90f0*/  SYNCS.PHASECHK.TRANS64.TRYWAIT P0, [R0+URZ], R3 ;  /* 0x00000003000075a7 */ /* 0x0022a400080011ff */
[----:B--2---:R-:W-:Y:S05]  /*9100*/  @!P0 NANOSLEEP.SYNCS 0x989680 ;  /* 0x009896800000895d */ /* 0x004fea0003900000 */
[----:B------:R-:W2:Y:S02]  /*9110*/  @!P0 SYNCS.PHASECHK.TRANS64 P0, [R0+URZ], R3 ;  /* 0x00000003000085a7 */ /* 0x000ea400080010ff */
[----:B--2---:R-:W-:Y:S05]  /*9120*/  @!P0 BRA `(.L_x_165) ;  /* 0xfffffffc00f08947 */ /* 0x004fea000383ffff */
[----:B------:R-:W-:Y:S05]  /*9130*/  BRA `(.L_x_166) ;  /* 0xffffff9c00c47947 */ /* 0x000fea000383ffff */
.L_x_54:
[----:B------:R-:W-:-:S07]  /*9140*/  MOV R0, UR5 ;  /* 0x0000000500007c02 */ /* 0x000fce0008000f00 */
.L_x_167:
[----:B-1----:R1:W2:Y:S02]  /*9150*/  SYNCS.PHASECHK.TRANS64.TRYWAIT P0, [R0+URZ], R3 ;  /* 0x00000003000075a7 */ /* 0x0022a400080011ff */
[----:B--2---:R-:W-:Y:S05]  /*9160*/  @!P0 NANOSLEEP.SYNCS 0x989680 ;  /* 0x009896800000895d */ /* 0x004fea0003900000 */
[----:B------:R-:W2:Y:S02]  /*9170*/  @!P0 SYNCS.PHASECHK.TRANS64 P0, [R0+URZ], R3 ;  /* 0x00000003000085a7 */ /* 0x000ea400080010ff */
[----:B--2---:R-:W-:Y:S05]  /*9180*/  @!P0 BRA `(.L_x_167) ;  /* 0xfffffffc00f08947 */ /* 0x004fea000383ffff */
[----:B------:R-:W-:Y:S05]  /*9190*/  BRA `(.L_x_168) ;  /* 0xffffff9c00d07947 */ /* 0x000fea000383ffff */
.L_x_55:
[----:B------:R-:W-:-:S07]  /*91a0*/  MOV R0, UR5 ;  /* 0x0000000500007c02 */ /* 0x000fce0008000f00 */
.L_x_169:
[----:B-1----:R1:W2:Y:S02]  /*91b0*/  SYNCS.PHASECHK.TRANS64.TRYWAIT P0, [R0+URZ], R3 ;  /* 0x00000003000075a7 */ /* 0x0022a400080011ff */
[----:B--2---:R-:W-:Y:S05]  /*91c0*/  @!P0 NANOSLEEP.SYNCS 0x989680 ;  /* 0x009896800000895d */ /* 0x004fea0003900000 */
[----:B------:R-:W2:Y:S02]  /*91d0*/  @!P0 SYNCS.PHASECHK.TRANS64 P0, [R0+URZ], R3 ;  /* 0x00000003000085a7 */ /* 0x000ea400080010ff */
[----:B--2---:R-:W-:Y:S05]  /*91e0*/  @!P0 BRA `(.L_x_169) ;  /* 0xfffffffc00f08947 */ /* 0x004fea000383ffff */
[----:B------:R-:W-:Y:S05]  /*91f0*/  BRA `(.L_x_170) ;  /* 0xffffff9c00dc7947 */ /* 0x000fea000383ffff */
.L_x_56:
[----:B------:R-:W-:-:S07]  /*9200*/  MOV R0, UR5 ;  /* 0x0000000500007c02 */ /* 0x000fce0008000f00 */
.L_x_171:
[----:B-1----:R1:W2:Y:S02]  /*9210*/  SYNCS.PHASECHK.TRANS64.TRYWAIT P0, [R0+URZ], R3 ;  /* 0x00000003000075a7 */ /* 0x0022a400080011ff */
[----:B--2---:R-:W-:Y:S05]  /*9220*/  @!P0 NANOSLEEP.SYNCS 0x989680 ;  /* 0x009896800000895d */ /* 0x004fea0003900000 */
[----:B------:R-:W2:Y:S02]  /*9230*/  @!P0 SYNCS.PHASECHK.TRANS64 P0, [R0+URZ], R3 ;  /* 0x00000003000085a7 */ /* 0x000ea400080010ff */
[----:B--2---:R-:W-:Y:S05]  /*9240*/  @!P0 BRA `(.L_x_171) ;  /* 0xfffffffc00f08947 */ /* 0x004fea000383ffff */
[----:B------:R-:W-:Y:S05]  /*9250*/  BRA `(.L_x_172) ;  /* 0xffffff9c00e87947 */ /* 0x000fea000383ffff */
.L_x_57:
[----:B------:R-:W-:-:S07]  /*9260*/  MOV R0, UR5 ;  /* 0x0000000500007c02 */ /* 0x000fce0008000f00 */
.L_x_173:
[----:B-1----:R1:W2:Y:S02]  /*9270*/  SYNCS.PHASECHK.TRANS64.TRYWAIT P0, [R0+URZ], R3 ;  /* 0x00000003000075a7 */ /* 0x0022a400080011ff */
[----:B--2---:R-:W-:Y:S05]  /*9280*/  @!P0 NANOSLEEP.SYNCS 0x989680 ;  /* 0x009896800000895d */ /* 0x004fea0003900000 */
[----:B------:R-:W2:Y:S02]  /*9290*/  @!P0 SYNCS.PHASECHK.TRANS64 P0, [R0+URZ], R3 ;  /* 0x00000003000085a7 */ /* 0x000ea400080010ff */
[----:B--2---:R-:W-:Y:S05]  /*92a0*/  @!P0 BRA `(.L_x_173) ;  /* 0xfffffffc00f08947 */ /* 0x004fea000383ffff */
[----:B------:R-:W-:Y:S05]  /*92b0*/  BRA `(.L_x_174) ;  /* 0xffffff9c00f47947 */ /* 0x000fea000383ffff */
.L_x_58:
[----:B------:R-:W-:-:S07]  /*92c0*/  MOV R0, UR5 ;  /* 0x0000000500007c02 */ /* 0x000fce0008000f00 */
.L_x_175:
[----:B-1----:R1:W2:Y:S02]  /*92d0*/  SYNCS.PHASECHK.TRANS64.TRYWAIT P0, [R0+URZ], R3 ;  /* 0x00000003000075a7 */ /* 0x0022a400080011ff */
[----:B--2---:R-:W-:Y:S05]  /*92e0*/  @!P0 NANOSLEEP.SYNCS 0x989680 ;  /* 0x009896800000895d */ /* 0x004fea0003900000 */
[----:B------:R-:W2:Y:S02]  /*92f0*/  @!P0 SYNCS.PHASECHK.TRANS64 P0, [R0+URZ], R3 ;  /* 0x00000003000085a7 */ /* 0x000ea400080010ff */
[----:B--2---:R-:W-:Y:S05]  /*9300*/  @!P0 BRA `(.L_x_175) ;  /* 0xfffffffc00f08947 */ /* 0x004fea000383ffff */
[----:B------:R-:W-:Y:S05]  /*9310*/  BRA `(.L_x_176) ;  /* 0xffffffa000007947 */ /* 0x000fea000383ffff */
.L_x_59:
[----:B------:R-:W-:-:S07]  /*9320*/  MOV R0, UR5 ;  /* 0x0000000500007c02 */ /* 0x000fce0008000f00 */
.L_x_177:
[----:B-1----:R1:W2:Y:S02]  /*9330*/  SYNCS.PHASECHK.TRANS64.TRYWAIT P0, [R0+URZ], R3 ;  /* 0x00000003000075a7 */ /* 0x0022a400080011ff */
[----:B--2---:R-:W-:Y:S05]  /*9340*/  @!P0 NANOSLEEP.SYNCS 0x989680 ;  /* 0x009896800000895d */ /* 0x004fea0003900000 */
[----:B------:R-:W2:Y:S02]  /*9350*/  @!P0 SYNCS.PHASECHK.TRANS64 P0, [R0+URZ], R3 ;  /* 0x00000003000085a7 */ /* 0x000ea400080010ff */
[----:B--2---:R-:W-:Y:S05]  /*9360*/  @!P0 BRA `(.L_x_177) ;  /* 0xfffffffc00f08947 */ /* 0x004fea000383ffff */
[----:B------:R-:W-:Y:S05]  /*9370*/  BRA `(.L_x_178) ;  /* 0xffffffa0000c7947 */ /* 0x000fea000383ffff */
.L_x_60:
[----:B------:R-:W-:-:S07]  /*9380*/  MOV R0, UR5 ;  /* 0x0000000500007c02 */ /* 0x000fce0008000f00 */
.L_x_179:
[----:B-1----:R1:W2:Y:S02]  /*9390*/  SYNCS.PHASECHK.TRANS64.TRYWAIT P0, [R0+URZ], R3 ;  /* 0x00000003000075a7 */ /* 0x0022a400080011ff */
[----:B--2---:R-:W-:Y:S05]  /*93a0*/  @!P0 NANOSLEEP.SYNCS 0x989680 ;  /* 0x009896800000895d */ /* 0x004fea0003900000 */
[----:B------:R-:W2:Y:S02]  /*93b0*/  @!P0 SYNCS.PHASECHK.TRANS64 P0, [R0+URZ], R3 ;  /* 0x00000003000085a7 */ /* 0x000ea400080010ff */
[----:B--2---:R-:W-:Y:S05]  /*93c0*/  @!P0 BRA `(.L_x_179) ;  /* 0xfffffffc00f08947 */ /* 0x004fea000383ffff */
[----:B------:R-:W-:Y:S05]  /*93d0*/  BRA `(.L_x_180) ;  /* 0xffffffa000187947 */ /* 0x000fea000383ffff */
.L_x_61:
[----:B------:R-:W-:-:S07]  /*93e0*/  MOV R0, UR5 ;  /* 0x0000000500007c02 */ /* 0x000fce0008000f00 */
.L_x_181:
[----:B-1----:R1:W2:Y:S02]  /*93f0*/  SYNCS.PHASECHK.TRANS64.TRYWAIT P0, [R0+URZ], R3 ;  /* 0x00000003000075a7 */ /* 0x0022a400080011ff */
[----:B--2---:R-:W-:Y:S05]  /*9400*/  @!P0 NANOSLEEP.SYNCS 0x989680 ;  /* 0x009896800000895d */ /* 0x004fea0003900000 */
[----:B------:R-:W2:Y:S02]  /*9410*/  @!P0 SYNCS.PHASECHK.TRANS64 P0, [R0+URZ], R3 ;  /* 0x00000003000085a7 */ /* 0x000ea400080010ff */
[----:B--2---:R-:W-:Y:S05]  /*9420*/  @!P0 BRA `(.L_x_181) ;  /* 0xfffffffc00f08947 */ /* 0x004fea000383ffff */
[----:B------:R-:W-:Y:S05]  /*9430*/  BRA `(.L_x_182) ;  /* 0xffffffa000247947 */ /* 0x000fea000383ffff */
.L_x_62:
[----:B------:R-:W-:-:S07]  /*9440*/  MOV R0, UR5 ;  /* 0x0000000500007c02 */ /* 0x000fce0008000f00 */
.L_x_183:
[----:B-1----:R1:W2:Y:S02]  /*9450*/  SYNCS.PHASECHK.TRANS64.TRYWAIT P0, [R0+URZ], R3 ;  /* 0x00000003000075a7 */ /* 0x0022a400080011ff */
[----:B--2---:R-:W-:Y:S05]  /*9460*/  @!P0 NANOSLEEP.SYNCS 0x989680 ;  /* 0x009896800000895d */ /* 0x004fea0003900000 */
[----:B------:R-:W2:Y:S02]  /*9470*/  @!P0 SYNCS.PHASECHK.TRANS64 P0, [R0+URZ], R3 ;  /* 0x00000003000085a7 */ /* 0x000ea400080010ff */
[----:B--2---:R-:W-:Y:S05]  /*9480*/  @!P0 BRA `(.L_x_183) ;  /* 0xfffffffc00f08947 */ /* 0x004fea000383ffff */
[----:B------:R-:W-:Y:S05]  /*9490*/  BRA `(.L_x_184) ;  /* 0xffffffa000307947 */ /* 0x000fea000383ffff */
.L_x_63:
[----:B------:R-:W-:-:S07]  /*94a0*/  MOV R0, UR5 ;  /* 0x0000000500007c02 */ /* 0x000fce0008000f00 */
.L_x_185:
[----:B-1----:R1:W2:Y:S02]  /*94b0*/  SYNCS.PHASECHK.TRANS64.TRYWAIT P0, [R0+URZ], R3 ;  /* 0x00000003000075a7 */ /* 0x0022a400080011ff */
[----:B--2---:R-:W-:Y:S05]  /*94c0*/  @!P0 NANOSLEEP.SYNCS 0x989680 ;  /* 0x009896800000895d */ /* 0x004fea0003900000 */
[----:B------:R-:W2:Y:S02]  /*94d0*/  @!P0 SYNCS.PHASECHK.TRANS64 P0, [R0+URZ], R3 ;  /* 0x00000003000085a7 */ /* 0x000ea400080010ff */
[----:B--2---:R-:W-:Y:S05]  /*94e0*/  @!P0 BRA `(.L_x_185) ;  /* 0xfffffffc00f08947 */ /* 0x004fea000383ffff */
[----:B------:R-:W-:Y:S05]  /*94f0*/  BRA `(.L_x_186) ;  /* 0xffffffa0003c7947 */ /* 0x000fea000383ffff */
.L_x_64:
[----:B------:R-:W-:-:S07]  /*9500*/  MOV R0, UR5 ;  /* 0x0000000500007c02 */ /* 0x000fce0008000f00 */
.L_x_187:
[----:B-1----:R1:W2:Y:S02]  /*9510*/  SYNCS.PHASECHK.TRANS64.TRYWAIT P0, [R0+URZ], R3 ;  /* 0x00000003000075a7 */ /* 0x0022a400080011ff */
[----:B--2---:R-:W-:Y:S05]  /*9520*/  @!P0 NANOSLEEP.SYNCS 0x989680 ;  /* 0x009896800000895d */ /* 0x004fea0003900000 */
[----:B------:R-:W2:Y:S02]  /*9530*/  @!P0 SYNCS.PHASECHK.TRANS64 P0, [R0+URZ], R3 ;  /* 0x00000003000085a7 */ /* 0x000ea400080010ff */
[----:B--2---:R-:W-:Y:S05]  /*9540*/  @!P0 BRA `(.L_x_187) ;  /* 0xfffffffc00f08947 */ /* 0x004fea000383ffff */
[----:B------:R-:W-:Y:S05]  /*9550*/  BRA `(.L_x_188) ;  /* 0xffffffa000487947 */ /* 0x000fea000383ffff */
.L_x_65:
[----:B------:R-:W-:-:S07]  /*9560*/  MOV R0, UR5 ;  /* 0x0000000500007c02 */ /* 0x000fce0008000f00 */
.L_x_189:
[----:B-1----:R1:W2:Y:S02]  /*9570*/  SYNCS.PHASECHK.TRANS64.TRYWAIT P0, [R0+URZ], R3 ;  /* 0x00000003000075a7 */ /* 0x0022a400080011ff */
[----:B--2---:R-:W-:Y:S05]  /*9580*/  @!P0 NANOSLEEP.SYNCS 0x989680 ;  /* 0x009896800000895d */ /* 0x004fea0003900000 */
[----:B------:R-:W2:Y:S02]  /*9590*/  @!P0 SYNCS.PHASECHK.TRANS64 P0, [R0+URZ], R3 ;  /* 0x00000003000085a7 */ /* 0x000ea400080010ff */
[----:B--2---:R-:W-:Y:S05]  /*95a0*/  @!P0 BRA `(.L_x_189) ;  /* 0xfffffffc00f08947 */ /* 0x004fea000383ffff */
[----:B------:R-:W-:Y:S05]  /*95b0*/  BRA `(.L_x_190) ;  /* 0xffffffa000547947 */ /* 0x000fea000383ffff */
.L_x_66:
[----:B------:R-:W-:-:S07]  /*95c0*/  MOV R0, UR5 ;  /* 0x0000000500007c02 */ /* 0x000fce0008000f00 */
.L_x_191:
[----:B-1----:R1:W2:Y:S02]  /*95d0*/  SYNCS.PHASECHK.TRANS64.TRYWAIT P0, [R0+URZ], R3 ;  /* 0x00000003000075a7 */ /* 0x0022a400080011ff */
[----:B--2---:R-:W-:Y:S05]  /*95e0*/  @!P0 NANOSLEEP.SYNCS 0x989680 ;  /* 0x009896800000895d */ /* 0x004fea0003900000 */
[----:B------:R-:W2:Y:S02]  /*95f0*/  @!P0 SYNCS.PHASECHK.TRANS64 P0, [R0+URZ], R3 ;  /* 0x00000003000085a7 */ /* 0x000ea400080010ff */
[----:B--2---:R-:W-:Y:S05]  /*9600*/  @!P0 BRA `(.L_x_191) ;  /* 0xfffffffc00f08947 */ /* 0x004fea000383ffff */
[----:B------:R-:W-:Y:S05]  /*9610*/  BRA `(.L_x_192) ;  /* 0xffffffa000607947 */ /* 0x000fea000383ffff */
.L_x_67:
[----:B------:R-:W-:-:S07]  /*9620*/  MOV R0, UR5 ;  /* 0x0000000500007c02 */ /* 0x000fce0008000f00 */
.L_x_193:
[----:B-1----:R1:W2:Y:S02]  /*9630*/  SYNCS.PHASECHK.TRANS64.TRYWAIT P0, [R0+URZ], R3 ;  /* 0x00000003000075a7 */ /* 0x0022a400080011ff */
[----:B--2---:R-:W-:Y:S05]  /*9640*/  @!P0 NANOSLEEP.SYNCS 0x989680 ;  /* 0x009896800000895d */ /* 0x004fea0003900000 */
[----:B------:R-:W2:Y:S02]  /*9650*/  @!P0 SYNCS.PHASECHK.TRANS64 P0, [R0+URZ], R3 ;  /* 0x00000003000085a7 */ /* 0x000ea400080010ff */
[----:B--2---:R-:W-:Y:S05]  /*9660*/  @!P0 BRA `(.L_x_193) ;  /* 0xfffffffc00f08947 */ /* 0x004fea000383ffff */
[----:B------:R-:W-:Y:S05]  /*9670*/  BRA `(.L_x_194) ;  /* 0xffffffa0006c7947 */ /* 0x000fea000383ffff */
.L_x_68:
[----:B------:R-:W-:-:S07]  /*9680*/  MOV R0, UR5 ;  /* 0x0000000500007c02 */ /* 0x000fce0008000f00 */
.L_x_195:
[----:B-1----:R1:W2:Y:S02]  /*9690*/  SYNCS.PHASECHK.TRANS64.TRYWAIT P0, [R0+URZ], R3 ;  /* 0x00000003000075a7 */ /* 0x0022a400080011ff */
[----:B--2---:R-:W-:Y:S05]  /*96a0*/  @!P0 NANOSLEEP.SYNCS 0x989680 ;  /* 0x009896800000895d */ /* 0x004fea0003900000 */
[----:B------:R-:W2:Y:S02]  /*96b0*/  @!P0 SYNCS.PHASECHK.TRANS64 P0, [R0+URZ], R3 ;  /* 0x00000003000085a7 */ /* 0x000ea400080010ff */
[----:B--2---:R-:W-:Y:S05]  /*96c0*/  @!P0 BRA `(.L_x_195) ;  /* 0xfffffffc00f08947 */ /* 0x004fea000383ffff */
[----:B------:R-:W-:Y:S05]  /*96d0*/  BRA `(.L_x_196) ;  /* 0xffffffa000787947 */ /* 0x000fea000383ffff */
.L_x_69:
[----:B------:R-:W-:-:S07]  /*96e0*/  MOV R0, UR5 ;  /* 0x0000000500007c02 */ /* 0x000fce0008000f00 */
.L_x_197:
[----:B-1----:R1:W2:Y:S02]  /*96f0*/  SYNCS.PHASECHK.TRANS64.TRYWAIT P0, [R0+URZ], R3 ;  /* 0x00000003000075a7 */ /* 0x0022a400080011ff */
[----:B--2---:R-:W-:Y:S05]  /*9700*/  @!P0 NANOSLEEP.SYNCS 0x989680 ;  /* 0x009896800000895d */ /* 0x004fea0003900000 */
[----:B------:R-:W2:Y:S02]  /*9710*/  @!P0 SYNCS.PHASECHK.TRANS64 P0, [R0+URZ], R3 ;  /* 0x00000003000085a7 */ /* 0x000ea400080010ff */
[----:B--2---:R-:W-:Y:S05]  /*9720*/  @!P0 BRA `(.L_x_197) ;  /* 0xfffffffc00f08947 */ /* 0x004fea000383ffff */
[----:B------:R-:W-:Y:S05]  /*9730*/  BRA `(.L_x_198) ;  /* 0xffffffa000847947 */ /* 0x000fea000383ffff */
.L_x_70:
[----:B------:R-:W-:-:S07]  /*9740*/  MOV R0, UR5 ;  /* 0x0000000500007c02 */ /* 0x000fce0008000f00 */
.L_x_199:
[----:B-1----:R1:W2:Y:S02]  /*9750*/  SYNCS.PHASECHK.TRANS64.TRYWAIT P0, [R0+URZ], R3 ;  /* 0x00000003000075a7 */ /* 0x0022a400080011ff */
[----:B--2---:R-:W-:Y:S05]  /*9760*/  @!P0 NANOSLEEP.SYNCS 0x989680 ;  /* 0x009896800000895d */ /* 0x004fea0003900000 */
[----:B------:R-:W2:Y:S02]  /*9770*/  @!P0 SYNCS.PHASECHK.TRANS64 P0, [R0+URZ], R3 ;  /* 0x00000003000085a7 */ /* 0x000ea400080010ff */
[----:B--2---:R-:W-:Y:S05]  /*9780*/  @!P0 BRA `(.L_x_199) ;  /* 0xfffffffc00f08947 */ /* 0x004fea000383ffff */
[----:B------:R-:W-:Y:S05]  /*9790*/  BRA `(.L_x_200) ;  /* 0xffffffa000907947 */ /* 0x000fea000383ffff */
.L_x_71:
[----:B------:R-:W-:-:S07]  /*97a0*/  MOV R0, UR5 ;  /* 0x0000000500007c02 */ /* 0x000fce0008000f00 */
.L_x_201:
[----:B-1----:R1:W2:Y:S02]  /*97b0*/  SYNCS.PHASECHK.TRANS64.TRYWAIT P0, [R0+URZ], R3 ;  /* 0x00000003000075a7 */ /* 0x0022a400080011ff */
[----:B--2---:R-:W-:Y:S05]  /*97c0*/  @!P0 NANOSLEEP.SYNCS 0x989680 ;  /* 0x009896800000895d */ /* 0x004fea0003900000 */
[----:B------:R-:W2:Y:S02]  /*97d0*/  @!P0 SYNCS.PHASECHK.TRANS64 P0, [R0+URZ], R3 ;  /* 0x00000003000085a7 */ /* 0x000ea400080010ff */
[----:B--2---:R-:W-:Y:S05]  /*97e0*/  @!P0 BRA `(.L_x_201) ;  /* 0xfffffffc00f08947 */ /* 0x004fea000383ffff */
[----:B------:R-:W-:Y:S05]  /*97f0*/  BRA `(.L_x_202) ;  /* 0xffffffa0009c7947 */ /* 0x000fea000383ffff */
.L_x_72:
[----:B------:R-:W-:-:S07]  /*9800*/  MOV R0, UR5 ;  /* 0x0000000500007c02 */ /* 0x000fce0008000f00 */
.L_x_203:
[----:B-1----:R1:W2:Y:S02]  /*9810*/  SYNCS.PHASECHK.TRANS64.TRYWAIT P0, [R0+URZ], R3 ;  /* 0x00000003000075a7 */ /* 0x0022a400080011ff */
[----:B--2---:R-:W-:Y:S05]  /*9820*/  @!P0 NANOSLEEP.SYNCS 0x989680 ;  /* 0x009896800000895d */ /* 0x004fea0003900000 */
[----:B------:R-:W2:Y:S02]  /*9830*/  @!P0 SYNCS.PHASECHK.TRANS64 P0, [R0+URZ], R3 ;  /* 0x00000003000085a7 */ /* 0x000ea400080010ff */
[----:B--2---:R-:W-:Y:S05]  /*9840*/  @!P0 BRA `(.L_x_203) ;  /* 0xfffffffc00f08947 */ /* 0x004fea000383ffff */
[----:B------:R-:W-:Y:S05]  /*9850*/  BRA `(.L_x_204) ;  /* 0xffffffa000a87947 */ /* 0x000fea000383ffff */
.L_x_73:
[----:B------:R-:W-:-:S07]  /*9860*/  MOV R0, UR5 ;  /* 0x0000000500007c02 */ /* 0x000fce0008000f00 */
.L_x_205:
[----:B-1----:R1:W2:Y:S02]  /*9870*/  SYNCS.PHASECHK.TRANS64.TRYWAIT P0, [R0+URZ], R3 ;  /* 0x00000003000075a7 */ /* 0x0022a400080011ff */
[----:B--2---:R-:W-:Y:S05]  /*9880*/  @!P0 NANOSLEEP.SYNCS 0x989680 ;  /* 0x009896800000895d */ /* 0x004fea0003900000 */
[----:B------:R-:W2:Y:S02]  /*9890*/  @!P0 SYNCS.PHASECHK.TRANS64 P0, [R0+URZ], R3 ;  /* 0x00000003000085a7 */ /* 0x000ea400080010ff */
[----:B--2---:R-:W-:Y:S05]  /*98a0*/  @!P0 BRA `(.L_x_205) ;  /* 0xfffffffc00f08947 */ /* 0x004fea000383ffff */
[----:B------:R-:W-:Y:S05]  /*98b0*/  BRA `(.L_x_206) ;  /* 0xffffffa000b47947 */ /* 0x000fea000383ffff */
.L_x_74:
[----:B------:R-:W-:-:S07]  /*98c0*/  MOV R0, UR5 ;  /* 0x0000000500007c02 */ /* 0x000fce0008000f00 */
.L_x_207:
[----:B-1----:R1:W2:Y:S02]  /*98d0*/  SYNCS.PHASECHK.TRANS64.TRYWAIT P0, [R0+URZ], R3 ;  /* 0x00000003000075a7 */ /* 0x0022a400080011ff */
[----:B--2---:R-:W-:Y:S05]  /*98e0*/  @!P0 NANOSLEEP.SYNCS 0x989680 ;  /* 0x009896800000895d */ /* 0x004fea0003900000 */
[----:B------:R-:W2:Y:S02]  /*98f0*/  @!P0 SYNCS.PHASECHK.TRANS64 P0, [R0+URZ], R3 ;  /* 0x00000003000085a7 */ /* 0x000ea400080010ff */
[----:B--2---:R-:W-:Y:S05]  /*9900*/  @!P0 BRA `(.L_x_207) ;  /* 0xfffffffc00f08947 */ /* 0x004fea000383ffff */
[----:B------:R-:W-:Y:S05]  /*9910*/  BRA `(.L_x_208) ;  /* 0xffffffa000c07947 */ /* 0x000fea000383ffff */
.L_x_75:
[----:B------:R-:W-:-:S07]  /*9920*/  MOV R0, UR5 ;  /* 0x0000000500007c02 */ /* 0x000fce0008000f00 */
.L_x_209:
[----:B-1----:R1:W2:Y:S02]  /*9930*/  SYNCS.PHASECHK.TRANS64.TRYWAIT P0, [R0+URZ], R3 ;  /* 0x00000003000075a7 */ /* 0x0022a400080011ff */
[----:B--2---:R-:W-:Y:S05]  /*9940*/  @!P0 NANOSLEEP.SYNCS 0x989680 ;  /* 0x009896800000895d */ /* 0x004fea0003900000 */
[----:B------:R-:W2:Y:S02]  /*9950*/  @!P0 SYNCS.PHASECHK.TRANS64 P0, [R0+URZ], R3 ;  /* 0x00000003000085a7 */ /* 0x000ea400080010ff */
[----:B--2---:R-:W-:Y:S05]  /*9960*/  @!P0 BRA `(.L_x_209) ;  /* 0xfffffffc00f08947 */ /* 0x004fea000383ffff */
[----:B------:R-:W-:Y:S05]  /*9970*/  BRA `(.L_x_210) ;  /* 0xffffffa000cc7947 */ /* 0x000fea000383ffff */
.L_x_76:
[----:B------:R-:W-:-:S07]  /*9980*/  MOV R0, UR5 ;  /* 0x0000000500007c02 */ /* 0x000fce0008000f00 */
.L_x_211:
[----:B-1----:R1:W2:Y:S02]  /*9990*/  SYNCS.PHASECHK.TRANS64.TRYWAIT P0, [R0+URZ], R3 ;  /* 0x00000003000075a7 */ /* 0x0022a400080011ff */
[----:B--2---:R-:W-:Y:S05]  /*99a0*/  @!P0 NANOSLEEP.SYNCS 0x989680 ;  /* 0x009896800000895d */ /* 0x004fea0003900000 */
[----:B------:R-:W2:Y:S02]  /*99b0*/  @!P0 SYNCS.PHASECHK.TRANS64 P0, [R0+URZ], R3 ;  /* 0x00000003000085a7 */ /* 0x000ea400080010ff */
[----:B--2---:R-:W-:Y:S05]  /*99c0*/  @!P0 BRA `(.L_x_211) ;  /* 0xfffffffc00f08947 */ /* 0x004fea000383ffff */
[----:B------:R-:W-:Y:S05]  /*99d0*/  BRA `(.L_x_212) ;  /* 0xffffffa000d87947 */ /* 0x000fea000383ffff */
.L_x_79:
[----:B-1----:R1:W2:Y:S02]  /*99e0*/  SYNCS.PHASECHK.TRANS64.TRYWAIT P0, [R2+URZ+0x2b0], R5 ;  /* 0x0002b005020075a7 */ /* 0x0022a400080011ff */
[----:B--2---:R-:W-:Y:S05]  /*99f0*/  @!P0 NANOSLEEP.SYNCS 0x989680 ;  /* 0x009896800000895d */ /* 0x004fea0003900000 */
[----:B------:R-:W2:Y:S02]  /*9a00*/  @!P0 SYNCS.PHASECHK.TRANS64 P0, [R2+URZ+0x2b0], R5 ;  /* 0x0002b005020085a7 */ /* 0x000ea400080010ff */
[----:B--2---:R-:W-:Y:S05]  /*9a10*/  @!P0 BRA `(.L_x_79) ;  /* 0xfffffffc00f08947 */ /* 0x004fea000383ffff */
[----:B------:R-:W-:Y:S05]  /*9a20*/  BRA `(.L_x_213) ;  /* 0xffffffa4003c7947 */ /* 0x000fea000383ffff */
.L_x_80:
[----:B------:R-:W-:-:S07]  /*9a30*/  MOV R2, UR4 ;  /* 0x0000000400027c02 */ /* 0x000fce0008000f00 */
.L_x_214:
[----:B-1----:R1:W2:Y:S02]  /*9a40*/  SYNCS.PHASECHK.TRANS64.TRYWAIT P0, [R2+URZ+0x260], R5 ;  /* 0x00026005020075a7 */ /* 0x0022a400080011ff */
[----:B--2---:R-:W-:Y:S05]  /*9a50*/  @!P0 NANOSLEEP.SYNCS 0x989680 ;  /* 0x009896800000895d */ /* 0x004fea0003900000 */
[----:B------:R-:W2:Y:S02]  /*9a60*/  @!P0 SYNCS.PHASECHK.TRANS64 P0, [R2+URZ+0x260], R5 ;  /* 0x00026005020085a7 */ /* 0x000ea400080010ff */
[----:B--2---:R-:W-:Y:S05]  /*9a70*/  @!P0 BRA `(.L_x_214) ;  /* 0xfffffffc00f08947 */ /* 0x004fea000383ffff */
[----:B------:R-:W-:Y:S05]  /*9a80*/  BRA `(.L_x_215) ;  /* 0xffffffa4004c7947 */ /* 0x000fea000383ffff */
.L_x_81:
[----:B-1----:R1:W2:Y:S02]  /*9a90*/  SYNCS.PHASECHK.TRANS64.TRYWAIT P1, [R2+URZ+0x250], R5 ;  /* 0x00025005020075a7 */ /* 0x0022a400080211ff */
[----:B--2---:R-:W-:Y:S05]  /*9aa0*/  @!P1 NANOSLEEP.SYNCS 0x989680 ;  /* 0x009896800000995d */ /* 0x004fea0003900000 */
[----:B------:R-:W2:Y:S02]  /*9ab0*/  @!P1 SYNCS.PHASECHK.TRANS64 P1, [R2+URZ+0x250], R5 ;  /* 0x00025005020095a7 */ /* 0x000ea400080210ff */
[----:B--2---:R-:W-:Y:S05]  /*9ac0*/  @!P1 BRA `(.L_x_81) ;  /* 0xfffffffc00f09947 */ /* 0x004fea000383ffff */
[----:B------:R-:W-:Y:S05]  /*9ad0*/  BRA `(.L_x_216) ;  /* 0xffffffa4007c7947 */ /* 0x000fea000383ffff */
.L_x_84:
[----:B------:R-:W-:-:S07]  /*9ae0*/  MOV R0, UR4 ;  /* 0x0000000400007c02 */ /* 0x000fce0008000f00 */
.L_x_217:
[----:B-1----:R1:W2:Y:S02]  /*9af0*/  SYNCS.PHASECHK.TRANS64.TRYWAIT P0, [R0+URZ+0x260], R3 ;  /* 0x00026003000075a7 */ /* 0x0022a400080011ff */
[----:B--2---:R-:W-:Y:S05]  /*9b00*/  @!P0 NANOSLEEP.SYNCS 0x989680 ;  /* 0x009896800000895d */ /* 0x004fea0003900000 */
[----:B------:R-:W2:Y:S02]  /*9b10*/  @!P0 SYNCS.PHASECHK.TRANS64 P0, [R0+URZ+0x260], R3 ;  /* 0x00026003000085a7 */ /* 0x000ea400080010ff */
[----:B--2---:R-:W-:Y:S05]  /*9b20*/  @!P0 BRA `(.L_x_217) ;  /* 0xfffffffc00f08947 */ /* 0x004fea000383ffff */
[----:B------:R-:W-:Y:S05]  /*9b30*/  BRA `(.L_x_83) ;  /* 0xffffffa400d07947 */ /* 0x000fea000383ffff */
.L_x_91:
[----:B-1----:R1:W2:Y:S02]  /*9b40*/  SYNCS.PHASECHK.TRANS64.TRYWAIT P1, [R0+URZ+0x250], R5 ;  /* 0x00025005000075a7 */ /* 0x0022a400080211ff */
[----:B--2---:R-:W-:Y:S05]  /*9b50*/  @!P1 NANOSLEEP.SYNCS 0x989680 ;  /* 0x009896800000995d */ /* 0x004fea0003900000 */
[----:B------:R-:W2:Y:S02]  /*9b60*/  @!P1 SYNCS.PHASECHK.TRANS64 P1, [R0+URZ+0x250], R5 ;  /* 0x00025005000095a7 */ /* 0x000ea400080210ff */
[----:B--2---:R-:W-:Y:S05]  /*9b70*/  @!P1 BRA `(.L_x_91) ;  /* 0xfffffffc00f09947 */ /* 0x004fea000383ffff */
[----:B------:R-:W-:Y:S05]  /*9b80*/  BRA `(.L_x_218) ;  /* 0xffffffac00307947 */ /* 0x000fea000383ffff */
.L_x_92:
[----:B------:R-:W-:-:S07]  /*9b90*/  MOV R3, UR19 ;  /* 0x0000001300037c02 */ /* 0x000fce0008000f00 */
.L_x_219:
[----:B-1----:R1:W2:Y:S02]  /*9ba0*/  SYNCS.PHASECHK.TRANS64.TRYWAIT P0, [R3+URZ+0x290], R0 ;  /* 0x00029000030075a7 */ /* 0x0022a400080011ff */
[----:B--2---:R-:W-:Y:S05]  /*9bb0*/  @!P0 NANOSLEEP.SYNCS 0x989680 ;  /* 0x009896800000895d */ /* 0x004fea0003900000 */
[----:B------:R-:W2:Y:S02]  /*9bc0*/  @!P0 SYNCS.PHASECHK.TRANS64 P0, [R3+URZ+0x290], R0 ;  /* 0x00029000030085a7 */ /* 0x000ea400080010ff */
[----:B--2---:R-:W-:Y:S05]  /*9bd0*/  @!P0 BRA `(.L_x_219) ;  /* 0xfffffffc00f08947 */ /* 0x004fea000383ffff */
[----:B------:R-:W-:Y:S05]  /*9be0*/  BRA `(.L_x_220) ;  /* 0xffffffac00647947 */ /* 0x000fea000383ffff */
.L_x_95:
[----:B------:R-:W-:Y:S07]  /*9bf0*/  MOV R0, UR6 ;  /* 0x0000000600007c02 */ /* 0x000fee0008000f00 */
.L_x_221:
[----:B-1----:R1:W2:Y:S02]  /*9c00*/  SYNCS.PHASECHK.TRANS64.TRYWAIT P0, [R0+URZ], R3 ;  /* 0x00000003000075a7 */ /* 0x0022a400080011ff */
[----:B--2---:R-:W-:Y:S05]  /*9c10*/  @!P0 NANOSLEEP.SYNCS 0x989680 ;  /* 0x009896800000895d */ /* 0x004fea0003900000 */
[----:B------:R-:W2:Y:S02]  /*9c20*/  @!P0 SYNCS.PHASECHK.TRANS64 P0, [R0+URZ], R3 ;  /* 0x00000003000085a7 */ /* 0x000ea400080010ff */
[----:B--2---:R-:W-:Y:S05]  /*9c30*/  @!P0 BRA `(.L_x_221) ;  /* 0xfffffffc00f08947 */ /* 0x004fea000383ffff */
[----:B------:R-:W-:Y:S05]  /*9c40*/  BRA `(.L_x_94) ;  /* 0xffffffac009c7947 */ /* 0x000fea000383ffff */
.L_x_98:
[----:B------:R-:W-:-:S07]  /*9c50*/  MOV R0, UR4 ;  /* 0x0000000400007c02 */ /* 0x000fce0008000f00 */
.L_x_222:
[----:B--2---:R2:W4:Y:S02]  /*9c60*/  SYNCS.PHASECHK.TRANS64.TRYWAIT P0, [R0+URZ], R3 ;  /* 0x00000003000075a7 */ /* 0x00452400080011ff */
[----:B----4-:R-:W-:Y:S05]  /*9c70*/  @!P0 NANOSLEEP.SYNCS 0x989680 ;  /* 0x009896800000895d */ /* 0x010fea0003900000 */
[----:B------:R-:W4:Y:S02]  /*9c80*/  @!P0 SYNCS.PHASECHK.TRANS64 P0, [R0+URZ], R3 ;  /* 0x00000003000085a7 */ /* 0x000f2400080010ff */
[----:B----4-:R-:W-:Y:S05]  /*9c90*/  @!P0 BRA `(.L_x_222) ;  /* 0xfffffffc00f08947 */ /* 0x010fea000383ffff */
[----:B------:R-:W-:Y:S05]  /*9ca0*/  BRA `(.L_x_223) ;  /* 0xffffffb0003c7947 */ /* 0x000fea000383ffff */
.L_x_99:
[----:B------:R-:W-:-:S07]  /*9cb0*/  MOV R0, UR5 ;  /* 0x0000000500007c02 */ /* 0x000fce0008000f00 */
.L_x_224:
[----:B-1----:R1:W2:Y:S02]  /*9cc0*/  SYNCS.PHASECHK.TRANS64.TRYWAIT P0, [R0+URZ], R3 ;  /* 0x00000003000075a7 */ /* 0x0022a400080011ff */
[----:B--2---:R-:W-:Y:S05]  /*9cd0*/  @!P0 NANOSLEEP.SYNCS 0x989680 ;  /* 0x009896800000895d */ /* 0x004fea0003900000 */
[----:B------:R-:W2:Y:S02]  /*9ce0*/  @!P0 SYNCS.PHASECHK.TRANS64 P0, [R0+URZ], R3 ;  /* 0x00000003000085a7 */ /* 0x000ea400080010ff */
[----:B--2---:R-:W-:Y:S05]  /*9cf0*/  @!P0 BRA `(.L_x_224) ;  /* 0xfffffffc00f08947 */ /* 0x004fea000383ffff */
[----:B------:R-:W-:Y:S05]  /*9d00*/  BRA `(.L_x_225) ;  /* 0xffffffb000487947 */ /* 0x000fea000383ffff */
.L_x_100:
[----:B------:R-:W-:-:S07]  /*9d10*/  MOV R0, UR5 ;  /* 0x0000000500007c02 */ /* 0x000fce0008000f00 */
.L_x_226:
[----:B-1----:R1:W2:Y:S02]  /*9d20*/  SYNCS.PHASECHK.TRANS64.TRYWAIT P0, [R0+URZ], R3 ;  /* 0x00000003000075a7 */ /* 0x0022a400080011ff */
[----:B--2---:R-:W-:Y:S05]  /*9d30*/  @!P0 NANOSLEEP.SYNCS 0x989680 ;  /* 0x009896800000895d */ /* 0x004fea0003900000 */
[----:B------:R-:W2:Y:S02]  /*9d40*/  @!P0 SYNCS.PHASECHK.TRANS64 P0, [R0+URZ], R3 ;  /* 0x00000003000085a7 */ /* 0x000ea400080010ff */
[----:B--2---:R-:W-:Y:S05]  /*9d50*/  @!P0 BRA `(.L_x_226) ;  /* 0xfffffffc00f08947 */ /* 0x004fea000383ffff */
[----:B------:R-:W-:Y:S05]  /*9d60*/  BRA `(.L_x_227) ;  /* 0xffffffb000547947 */ /* 0x000fea000383ffff */
.L_x_101:
[----:B------:R-:W-:-:S07]  /*9d70*/  MOV R0, UR4 ;  /* 0x0000000400007c02 */ /* 0x000fce0008000f00 */
.L_x_228:
[----:B-1----:R1:W2:Y:S02]  /*9d80*/  SYNCS.PHASECHK.TRANS64.TRYWAIT P0, [R0+URZ], R3 ;  /* 0x00000003000075a7 */ /* 0x0022a400080011ff */
[----:B--2---:R-:W-:Y:S05]  /*9d90*/  @!P0 NANOSLEEP.SYNCS 0x989680 ;  /* 0x009896800000895d */ /* 0x004fea0003900000 */
[----:B------:R-:W2:Y:S02]  /*9da0*/  @!P0 SYNCS.PHASECHK.TRANS64 P0, [R0+URZ], R3 ;  /* 0x00000003000085a7 */ /* 0x000ea400080010ff */
[----:B--2---:R-:W-:Y:S05]  /*9db0*/  @!P0 BRA `(.L_x_228) ;  /* 0xfffffffc00f08947 */ /* 0x004fea000383ffff */
[----:B------:R-:W-:Y:S05]  /*9dc0*/  BRA `(.L_x_229) ;  /* 0xffffffb000607947 */ /* 0x000fea000383ffff */
.L_x_106:
[----:B--2---:R2:W4:Y:S02]  /*9dd0*/  SYNCS.PHASECHK.TRANS64.TRYWAIT P0, [R12+URZ+0x250], R9 ;  /* 0x000250090c0075a7 */ /* 0x00452400080011ff */
[----:B----4-:R-:W-:Y:S05]  /*9de0*/  @!P0 NANOSLEEP.SYNCS 0x989680 ;  /* 0x009896800000895d */ /* 0x010fea0003900000 */
[----:B------:R-:W4:Y:S02]  /*9df0*/  @!P0 SYNCS.PHASECHK.TRANS64 P0, [R12+URZ+0x250], R9 ;  /* 0x000250090c0085a7 */ /* 0x000f2400080010ff */
[----:B----4-:R-:W-:Y:S05]  /*9e00*/  @!P0 BRA `(.L_x_106) ;  /* 0xfffffffc00f08947 */ /* 0x010fea000383ffff */
[----:B------:R-:W-:Y:S05]  /*9e10*/  BRA `(.L_x_230) ;  /* 0xffffffb400807947 */ /* 0x000fea000383ffff */
.L_x_109:
[----:B------:R-:W-:Y:S07]  /*9e20*/  MOV R0, UR21 ;  /* 0x0000001500007c02 */ /* 0x000fee0008000f00 */
.L_x_231:
[----:B--2---:R2:W3:Y:S02]  /*9e30*/  SYNCS.PHASECHK.TRANS64.TRYWAIT P2, [R0+URZ+0x248], R11 ;  /* 0x0002480b000075a7 */ /* 0x0044e400080411ff */
[----:B---3--:R-:W-:Y:S05]  /*9e40*/  @!P2 NANOSLEEP.SYNCS 0x989680 ;  /* 0x009896800000a95d */ /* 0x008fea0003900000 */
[----:B------:R-:W3:Y:S02]  /*9e50*/  @!P2 SYNCS.PHASECHK.TRANS64 P2, [R0+URZ+0x248], R11 ;  /* 0x0002480b0000a5a7 */ /* 0x000ee400080410ff */
[----:B---3--:R-:W-:Y:S05]  /*9e60*/  @!P2 BRA `(.L_x_231) ;  /* 0xfffffffc00f0a947 */ /* 0x008fea000383ffff */
[----:B------:R-:W-:Y:S05]  /*9e70*/  BRA `(.L_x_108) ;  /* 0xffffffb800e87947 */ /* 0x000fea000383ffff */
.L_x_112:
[----:B--2---:R-:W-:Y:S07]  /*9e80*/  MOV R0, UR21 ;  /* 0x0000001500007c02 */ /* 0x004fee0008000f00 */
.L_x_232:
[----:B--2---:R2:W3:Y:S02]  /*9e90*/  SYNCS.PHASECHK.TRANS64.TRYWAIT P0, [R0+URZ+0x230], R9 ;  /* 0x00023009000075a7 */ /* 0x0044e400080011ff */
[----:B---3--:R-:W-:Y:S05]  /*9ea0*/  @!P0 NANOSLEEP.SYNCS 0x989680 ;  /* 0x009896800000895d */ /* 0x008fea0003900000 */
[----:B------:R-:W3:Y:S02]  /*9eb0*/  @!P0 SYNCS.PHASECHK.TRANS64 P0, [R0+URZ+0x230], R9 ;  /* 0x00023009000085a7 */ /* 0x000ee400080010ff */
[----:B---3--:R-:W-:Y:S05]  /*9ec0*/  @!P0 BRA `(.L_x_232) ;  /* 0xfffffffc00f08947 */ /* 0x008fea000383ffff */
[----:B------:R-:W-:Y:S05]  /*9ed0*/  BRA `(.L_x_233) ;  /* 0xffffffbc00447947 */ /* 0x000fea000383ffff */
.L_x_113:
[----:B------:R-:W-:Y:S07]  /*9ee0*/  MOV R0, UR21 ;  /* 0x0000001500007c02 */ /* 0x000fee0008000f00 */
.L_x_234:
[----:B--2---:R2:W3:Y:S02]  /*9ef0*/  SYNCS.PHASECHK.TRANS64.TRYWAIT P0, [R0+URZ+0x238], R9 ;  /* 0x00023809000075a7 */ /* 0x0044e400080011ff */
[----:B---3--:R-:W-:Y:S05]  /*9f00*/  @!P0 NANOSLEEP.SYNCS 0x989680 ;  /* 0x009896800000895d */ /* 0x008fea0003900000 */
[----:B------:R-:W3:Y:S02]  /*9f10*/  @!P0 SYNCS.PHASECHK.TRANS64 P0, [R0+URZ+0x238], R9 ;  /* 0x00023809000085a7 */ /* 0x000ee400080010ff */
[----:B---3--:R-:W-:Y:S05]  /*9f20*/  @!P0 BRA `(.L_x_234) ;  /* 0xfffffffc00f08947 */ /* 0x008fea000383ffff */
[----:B------:R-:W-:Y:S05]  /*9f30*/  BRA `(.L_x_235) ;  /* 0xffffffbc007c7947 */ /* 0x000fea000383ffff */
.L_x_115:
[----:B------:R-:W-:-:S07]  /*9f40*/  MOV R0, UR21 ;  /* 0x0000001500007c02 */ /* 0x000fce0008000f00 */
.L_x_236:
[----:B---3--:R3:W4:Y:S02]  /*9f50*/  SYNCS.PHASECHK.TRANS64.TRYWAIT P0, [R0+URZ+0x230], R3 ;  /* 0x00023003000075a7 */ /* 0x00872400080011ff */
[----:B----4-:R-:W-:Y:S05]  /*9f60*/  @!P0 NANOSLEEP.SYNCS 0x989680 ;  /* 0x009896800000895d */ /* 0x010fea0003900000 */
[----:B------:R-:W4:Y:S02]  /*9f70*/  @!P0 SYNCS.PHASECHK.TRANS64 P0, [R0+URZ+0x230], R3 ;  /* 0x00023003000085a7 */ /* 0x000f2400080010ff */
[----:B----4-:R-:W-:Y:S05]  /*9f80*/  @!P0 BRA `(.L_x_236) ;  /* 0xfffffffc00f08947 */ /* 0x010fea000383ffff */
[----:B------:R-:W-:Y:S05]  /*9f90*/  BRA `(.L_x_237) ;  /* 0xffffffbc00ec7947 */ /* 0x000fea000383ffff */
.L_x_117:
[----:B-1----:R1:W2:Y:S02]  /*9fa0*/  SYNCS.PHASECHK.TRANS64.TRYWAIT P0, [R3+URZ+0x250], R0 ;  /* 0x00025000030075a7 */ /* 0x0022a400080011ff */
[----:B--2---:R-:W-:Y:S05]  /*9fb0*/  @!P0 NANOSLEEP.SYNCS 0x989680 ;  /* 0x009896800000895d */ /* 0x004fea0003900000 */
[----:B------:R-:W2:Y:S02]  /*9fc0*/  @!P0 SYNCS.PHASECHK.TRANS64 P0, [R3+URZ+0x250], R0 ;  /* 0x00025000030085a7 */ /* 0x000ea400080010ff */
[----:B--2---:R-:W-:Y:S05]  /*9fd0*/  @!P0 BRA `(.L_x_117) ;  /* 0xfffffffc00f08947 */ /* 0x004fea000383ffff */
[----:B------:R-:W-:Y:S05]  /*9fe0*/  BRA `(.L_x_238) ;  /* 0xffffffc000b47947 */ /* 0x000fea000383ffff */
.L_x_128:
[----:B--2---:R2:W1:Y:S02]  /*9ff0*/  SYNCS.PHASECHK.TRANS64.TRYWAIT P1, [R2+URZ+0x220], R5 ;  /* 0x00022005020075a7 */ /* 0x00446400080211ff */
[----:B-1----:R-:W-:Y:S05]  /*a000*/  @!P1 NANOSLEEP.SYNCS 0x989680 ;  /* 0x009896800000995d */ /* 0x002fea0003900000 */
[----:B------:R-:W1:Y:S02]  /*a010*/  @!P1 SYNCS.PHASECHK.TRANS64 P1, [R2+URZ+0x220], R5 ;  /* 0x00022005020095a7 */ /* 0x000e6400080210ff */
[----:B-1----:R-:W-:Y:S05]  /*a020*/  @!P1 BRA `(.L_x_128) ;  /* 0xfffffffc00f09947 */ /* 0x002fea000383ffff */
[----:B------:R-:W-:Y:S05]  /*a030*/  BRA `(.L_x_127) ;  /* 0xffffffd000287947 */ /* 0x000fea000383ffff */
.L_x_130:
[----:B--2---:R2:W4:Y:S02]  /*a040*/  SYNCS.PHASECHK.TRANS64.TRYWAIT P0, [R100+URZ+0x270], R3 ;  /* 0x00027003640075a7 */ /* 0x00452400080011ff */
[----:B----4-:R-:W-:Y:S05]  /*a050*/  @!P0 NANOSLEEP.SYNCS 0x989680 ;  /* 0x009896800000895d */ /* 0x010fea0003900000 */
[----:B------:R-:W4:Y:S02]  /*a060*/  @!P0 SYNCS.PHASECHK.TRANS64 P0, [R100+URZ+0x270], R3 ;  /* 0x00027003640085a7 */ /* 0x000f2400080010ff */
[----:B----4-:R-:W-:Y:S05]  /*a070*/  @!P0 BRA `(.L_x_130) ;  /* 0xfffffffc00f08947 */ /* 0x010fea000383ffff */
[----:B------:R-:W-:Y:S05]  /*a080*/  BRA `(.L_x_129) ;  /* 0xffffffd000787947 */ /* 0x000fea000383ffff */
.L_x_138:
[----:B---3--:R3:W4:Y:S02]  /*a090*/  SYNCS.PHASECHK.TRANS64.TRYWAIT P0, [R109+URZ+0x220], R4 ;  /* 0x000220046d0075a7 */ /* 0x00872400080011ff */
[----:B----4-:R-:W-:Y:S05]  /*a0a0*/  @!P0 NANOSLEEP.SYNCS 0x989680 ;  /* 0x009896800000895d */ /* 0x010fea0003900000 */
[----:B------:R-:W4:Y:S02]  /*a0b0*/  @!P0 SYNCS.PHASECHK.TRANS64 P0, [R109+URZ+0x220], R4 ;  /* 0x000220046d0085a7 */ /* 0x000f2400080010ff */
[----:B----4-:R-:W-:Y:S05]  /*a0c0*/  @!P0 BRA `(.L_x_138) ;  /* 0xfffffffc00f08947 */ /* 0x010fea000383ffff */
[----:B------:R-:W-:Y:S05]  /*a0d0*/  BRA `(.L_x_137) ;  /* 0xffffffdc006c7947 */ /* 0x000fea000383ffff */
        .weak           $__internal_0_$__cuda_sm10x_tcgen05_guardrail_trap_col_being_dealloced_not_returned_by_alloc
        .type           $__internal_0_$__cuda_sm10x_tcgen05_guardrail_trap_col_being_dealloced_not_returned_by_alloc,@function
        .size           $__internal_0_$__cuda_sm10x_tcgen05_guardrail_trap_col_being_dealloced_not_returned_by_alloc,($__internal_1_$__cuda_sm10x_tcgen05_guardrail_trap_phase_invalid_during_alloc - $__internal_0_$__cuda_sm10x_tcgen05_guardrail_trap_col_being_dealloced_not_returned_by_alloc)
$__internal_0_$__cuda_sm10x_tcgen05_guardrail_trap_col_being_dealloced_not_returned_by_alloc:
[----:B------:R-:W-:Y:S05]  /*a0e0*/  BPT.TRAP 0x1 ;  /* 0x000000040000795c */ /* 0x000fea0000300000 */
[----:B------:R-:W-:-:S04]  /*a0f0*/  HFMA2 R3, -RZ, RZ, 0, 0 ;  /* 0x00000000ff037431 */ /* 0x000fc800000001ff */
[----:B------:R-:W-:Y:S05]  /*a100*/  RET.REL.NODEC R2 `(_ZN7cutlass13device_kernelINS_4gemm6kernel13GemmUniversalIN4cute5tupleIJiiiiEEENS1_10collective13CollectiveMmaINS1_35MainloopSm100TmaUmmaWarpSpecializedILi34ELi2ELi4ENS5_IJNS4_1CILi1EEENSA_ILi4EEESB_EEEEENS5_IJNSA_ILi64EEENSA_ILi128EEENSA_ILi32EEEEEENS_12float_e5m2_tENS5_IJlSB_lEEESJ_SK_NS4_8TiledMMAINS4_8MMA_AtomIJNS4_10MMA_TraitsINS4_19SM100_MMA_F8F6F4_SSEJSJ_SJ_fSF_SG_NS4_17integral_constantINS4_4UMMA5MajorELSR_0EEESS_NSP_INSQ_7ScaleInELST_0EEESU_EEEEEENS4_6LayoutINS5_IJSB_SB_SB_EEENS5_IJNSA_ILi0EEESZ_SZ_EEEEENS5_IJNS4_10UnderscoreES12_S12_EEEEENS4_23SM90_TMA_LOAD_MULTICASTENS4_14ComposedLayoutINS4_7SwizzleILi1ELi4ELi3EEENS4_18smem_ptr_flag_bitsILi8EEENSX_INS5_IJNSA_ILi8EEESH_EEENS5_IJSH_SB_EEEEEEEvNS4_8identityENS4_13SM90_TMA_LOADES1F_vS1G_EENS_8epilogue10collective18CollectiveEpilogueINS1J_23Sm100TmaWarpSpecializedILi2ELi2ELi32ELb0ELb0EEEJSI_NS5_IJNSX_ISF_SB_EES1O_EEESJ_SK_SJ_SK_NS1J_6fusion15FusionCallbacksIS1N_NS1Q_17LinearCombinationISJ_fSJ_fLNS_15FloatRoundStyleE2EEESI_S1P_JEEENS4_5SM1004TMEM4LOAD26SM100_TMEM_LOAD_16dp32b32xES1H_NS16_INS17_ILi2ELi4ELi3EEES1A_NSX_INS5_IJS1B_SF_EEENS5_IJSF_SB_EEEEEEENS4_39AutoVectorizingCopyWithAssumedAlignmentILi128EEENS4_14SM90_TMA_STOREES24_S26_S26_EEEvvEEEEvNT_6ParamsE) ;  /* 0xffffff5c02bc7950 */ /* 0x000fea0003c3ffff */
        .weak           $__internal_1_$__cuda_sm10x_tcgen05_guardrail_trap_phase_invalid_during_alloc
        .type           $__internal_1_$__cuda_sm10x_tcgen05_guardrail_trap_phase_invalid_during_alloc,@function
        .size           $__internal_1_$__cuda_sm10x_tcgen05_guardrail_trap_phase_invalid_during_alloc,($__internal_2_$__cuda_sm10x_tcgen05_guardrail_trap_unallocated_columns_being_dealloced - $__internal_1_$__cuda_sm10x_tcgen05_guardrail_trap_phase_invalid_during_alloc)
$__internal_1_$__cuda_sm10x_tcgen05_guardrail_trap_phase_invalid_during_alloc:
[----:B------:R-:W-:Y:S05]  /*a110*/  BPT.TRAP 0x1 ;  /* 0x000000040000795c */ /* 0x000fea0000300000 */
[----:B------:R-:W-:-:S04]  /*a120*/  MOV R5, 0x0 ;  /* 0x0000000000057802 */ /* 0x000fc80000000f00 */
[----:B------:R-:W-:Y:S05]  /*a130*/  RET.REL.NODEC R4 `(_ZN7cutlass13device_kernelINS_4gemm6kernel13GemmUniversalIN4cute5tupleIJiiiiEEENS1_10collective13CollectiveMmaINS1_35MainloopSm100TmaUmmaWarpSpecializedILi34ELi2ELi4ENS5_IJNS4_1CILi1EEENSA_ILi4EEESB_EEEEENS5_IJNSA_ILi64EEENSA_ILi128EEENSA_ILi32EEEEEENS_12float_e5m2_tENS5_IJlSB_lEEESJ_SK_NS4_8TiledMMAINS4_8MMA_AtomIJNS4_10MMA_TraitsINS4_19SM100_MMA_F8F6F4_SSEJSJ_SJ_fSF_SG_NS4_17integral_constantINS4_4UMMA5MajorELSR_0EEESS_NSP_INSQ_7ScaleInELST_0EEESU_EEEEEENS4_6LayoutINS5_IJSB_SB_SB_EEENS5_IJNSA_ILi0EEESZ_SZ_EEEEENS5_IJNS4_10UnderscoreES12_S12_EEEEENS4_23SM90_TMA_LOAD_MULTICASTENS4_14ComposedLayoutINS4_7SwizzleILi1ELi4ELi3EEENS4_18smem_ptr_flag_bitsILi8EEENSX_INS5_IJNSA_ILi8EEESH_EEENS5_IJSH_SB_EEEEEEEvNS4_8identityENS4_13SM90_TMA_LOADES1F_vS1G_EENS_8epilogue10collective18CollectiveEpilogueINS1J_23Sm100TmaWarpSpecializedILi2ELi2ELi32ELb0ELb0EEEJSI_NS5_IJNSX_ISF_SB_EES1O_EEESJ_SK_SJ_SK_NS1J_6fusion15FusionCallbacksIS1N_NS1Q_17LinearCombinationISJ_fSJ_fLNS_15FloatRoundStyleE2EEESI_S1P_JEEENS4_5SM1004TMEM4LOAD26SM100_TMEM_LOAD_16dp32b32xES1H_NS16_INS17_ILi2ELi4ELi3EEES1A_NSX_INS5_IJS1B_SF_EEENS5_IJSF_SB_EEEEEEENS4_39AutoVectorizingCopyWithAssumedAlignmentILi128EEENS4_14SM90_TMA_STOREES24_S26_S26_EEEvvEEEEvNT_6ParamsE) ;  /* 0xffffff5c04b07950 */ /* 0x000fea0003c3ffff */
        .weak           $__internal_2_$__cuda_sm10x_tcgen05_guardrail_trap_unallocated_columns_being_dealloced
        .type           $__internal_2_$__cuda_sm10x_tcgen05_guardrail_trap_unallocated_columns_being_dealloced,@function
        .size           $__internal_2_$__cuda_sm10x_tcgen05_guardrail_trap_unallocated_columns_being_dealloced,(.L_x_240 - $__internal_2_$__cuda_sm10x_tcgen05_guardrail_trap_unallocated_columns_being_dealloced)
$__internal_2_$__cuda_sm10x_tcgen05_guardrail_trap_unallocated_columns_being_dealloced:
[----:B------:R-:W-:Y:S05]  /*a140*/  BPT.TRAP 0x1 ;  /* 0x000000040000795c */ /* 0x000fea0000300000 */
[----:B------:R-:W-:-:S04]  /*a150*/  HFMA2 R3, -RZ, RZ, 0, 0 ;  /* 0x00000000ff037431 */ /* 0x000fc800000001ff */
[----:B------:R-:W-:Y:S05]  /*a160*/  RET.REL.NODEC R2 `(_ZN7cutlass13device_kernelINS_4gemm6kernel13GemmUniversalIN4cute5tupleIJiiiiEEENS1_10collective13CollectiveMmaINS1_35MainloopSm100TmaUmmaWarpSpecializedILi34ELi2ELi4ENS5_IJNS4_1CILi1EEENSA_ILi4EEESB_EEEEENS5_IJNSA_ILi64EEENSA_ILi128EEENSA_ILi32EEEEEENS_12float_e5m2_tENS5_IJlSB_lEEESJ_SK_NS4_8TiledMMAINS4_8MMA_AtomIJNS4_10MMA_TraitsINS4_19SM100_MMA_F8F6F4_SSEJSJ_SJ_fSF_SG_NS4_17integral_constantINS4_4UMMA5MajorELSR_0EEESS_NSP_INSQ_7ScaleInELST_0EEESU_EEEEEENS4_6LayoutINS5_IJSB_SB_SB_EEENS5_IJNSA_ILi0EEESZ_SZ_EEEEENS5_IJNS4_10UnderscoreES12_S12_EEEEENS4_23SM90_TMA_LOAD_MULTICASTENS4_14ComposedLayoutINS4_7SwizzleILi1ELi4ELi3EEENS4_18smem_ptr_flag_bitsILi8EEENSX_INS5_IJNSA_ILi8EEESH_EEENS5_IJSH_SB_EEEEEEEvNS4_8identityENS4_13SM90_TMA_LOADES1F_vS1G_EENS_8epilogue10collective18CollectiveEpilogueINS1J_23Sm100TmaWarpSpecializedILi2ELi2ELi32ELb0ELb0EEEJSI_NS5_IJNSX_ISF_SB_EES1O_EEESJ_SK_SJ_SK_NS1J_6fusion15FusionCallbacksIS1N_NS1Q_17LinearCombinationISJ_fSJ_fLNS_15FloatRoundStyleE2EEESI_S1P_JEEENS4_5SM1004TMEM4LOAD26SM100_TMEM_LOAD_16dp32b32xES1H_NS16_INS17_ILi2ELi4ELi3EEES1A_NSX_INS5_IJS1B_SF_EEENS5_IJSF_SB_EEEEEEENS4_39AutoVectorizingCopyWithAssumedAlignmentILi128EEENS4_14SM90_TMA_STOREES24_S26_S26_EEEvvEEEEvNT_6ParamsE) ;  /* 0xffffff5c02a47950 */ /* 0x000fea0003c3ffff */
.L_x_239:
[----:B------:R-:W-:-:S00]  /*a170*/  BRA `(.L_x_239) ;  /* 0xfffffffc00fc7947 */ /* 0x000fc0000383ffff */
[----:B------:R-:W-:-:S00]  /*a180*/  NOP ;  /* 0x0000000000007918 */ /* 0x000fc00000000000 */
[----:B------:R-:W-:-:S00]  /*a190*/  NOP ;  /* 0x0000000000007918 */ /* 0x000fc00000000000 */
[----:B------:R-:W-:-:S00]  /*a1a0*/  NOP ;  /* 0x0000000000007918 */ /* 0x000fc00000000000 */
[----:B------:R-:W-:-:S00]  /*a1b0*/  NOP ;  /* 0x0000000000007918 */ /* 0x000fc00000000000 */
[----:B------:R-:W-:-:S00]  /*a1c0*/  NOP ;  /* 0x0000000000007918 */ /* 0x000fc00000000000 */
[----:B------:R-:W-:-:S00]  /*a1d0*/  NOP ;  /* 0x0000000000007918 */ /* 0x000fc00000000000 */
[----:B------:R-:W-:-:S00]  /*a1e0*/  NOP ;  /* 0x0000000000007918 */ /* 0x000fc00000000000 */
[----:B------:R-:W-:-:S00]  /*a1f0*/  NOP ;  /* 0x0000000000007918 */ /* 0x000fc00000000000 */
.L_x_240:


//--------------------- .nv.global.init           --------------------------
	.section	.nv.global.init,"aw",@progbits
.nv.global.init:
	.type		$str$27,@object
	.size		$str$27,($str$28 - $str$27)
$str$27:
        /*0000*/ 	.byte	0x28, 0x61, 0x64, 0x64, 0x72, 0x65, 0x73, 0x73, 0x20, 0x26, 0x20, 0x6d, 0x61, 0x73, 0x6b, 0x29
        /*0010*/ 	.byte	0x20, 0x3d, 0x3d, 0x20, 0x30, 0x00
	.type		$str$28,@object
	.size		$str$28,($str$26 - $str$28)
$str$28:
        /*0016*/ 	.byte	0x2f, 0x74, 0x6d, 0x70, 0x2f, 0x63, 0x75, 0x74, 0x6c, 0x61, 0x73, 0x73, 0x5f, 0x73, 0x77, 0x65
        /*0026*/ 	.byte	0x65, 0x70, 0x5f, 0x73, 0x72, 0x63, 0x2f, 0x69, 0x6e, 0x63, 0x6c, 0x75, 0x64, 0x65, 0x2f, 0x63
        /*0036*/ 	.byte	0x75, 0x74, 0x65, 0x2f, 0x70, 0x6f, 0x69, 0x6e, 0x74, 0x65, 0x72, 0x5f, 0x66, 0x6c, 0x61, 0x67
        /*0046*/ 	.byte	0x67, 0x65, 0x64, 0x2e, 0x68, 0x70, 0x70, 0x00
	.type		$str$26,@object
	.size		$str$26,($str$25 - $str$26)
$str$26:
        /*004e*/ 	.byte	0x2f, 0x74, 0x6d, 0x70, 0x2f, 0x63, 0x75, 0x74, 0x6c, 0x61, 0x73, 0x73, 0x5f, 0x73, 0x77, 0x65
        /*005e*/ 	.byte	0x65, 0x70, 0x5f, 0x73, 0x72, 0x63, 0x2f, 0x69, 0x6e, 0x63, 0x6c, 0x75, 0x64, 0x65, 0x2f, 0x63
        /*006e*/ 	.byte	0x75, 0x74, 0x65, 0x2f, 0x61, 0x74, 0x6f, 0x6d, 0x2f, 0x63, 0x6f, 0x70, 0x79, 0x5f, 0x74, 0x72
        /*007e*/ 	.byte	0x61, 0x69, 0x74, 0x73, 0x5f, 0x73, 0x6d, 0x31, 0x30, 0x30, 0x2e, 0x68, 0x70, 0x70, 0x00
	.type		$str$25,@object
	.size		$str$25,(__unnamed_1 - $str$25)
$str$25:
        /*008d*/ 	.byte	0x28, 0x28, 0x75, 0x69, 0x6e, 0x74, 0x33, 0x32, 0x5f, 0x74, 0x28, 0x74, 0x68, 0x72, 0x65, 0x61
        /*009d*/ 	.byte	0x64, 0x49, 0x64, 0x78, 0x2e, 0x78, 0x29, 0x20, 0x2f, 0x20, 0x33, 0x32, 0x29, 0x20, 0x25, 0x20
        /*00ad*/ 	.byte	0x34, 0x29, 0x20, 0x3d, 0x3d, 0x20, 0x28, 0x28, 0x28, 0x74, 0x6d, 0x65, 0x6d, 0x5f, 0x61, 0x64
        /*00bd*/ 	.byte	0x64, 0x72, 0x20, 0x3e, 0x3e, 0x20, 0x31, 0x36, 0x29, 0x20, 0x2f, 0x20, 0x33, 0x32, 0x29, 0x20
        /*00cd*/ 	.byte	0x25, 0x20, 0x34, 0x29, 0x00
	.type		__unnamed_1,@object
	.size		__unnamed_1,(__unnamed_2 - __unnamed_1)
__unnamed_1:
        /*00d2*/ 	.byte	0x61, 0x75, 0x74, 0x6f, 0x20, 0x63, 0x75, 0x74, 0x65, 0x3a, 0x3a, 0x61, 0x73, 0x5f, 0x70, 0x6f
        /* <DEDUP_REMOVED lines=24> */
        /*0262*/ 	.byte	0x3c, 0x34, 0x30, 0x39, 0x36, 0x3e, 0x3e, 0x3e, 0x3e, 0x5d, 0x00
	.type		__unnamed_2,@object
	.size		__unnamed_2,(.L_2 - __unnamed_2)
__unnamed_2:
        /* <DEDUP_REMOVED lines=40> */
        /*04ed*/ 	.byte	0x74, 0x65, 0x3a, 0x3a, 0x43, 0x3c, 0x30, 0x3e, 0x3e, 0x3e, 0x3e, 0x5d, 0x00
.L_2:


//--------------------- .nv.shared._ZN7cutlass13device_kernelINS_4gemm6kernel13GemmUniversalIN4cute5tupleIJiiiiEEENS1_10collective13CollectiveMmaINS1_35MainloopSm100TmaUmmaWarpSpecializedILi34ELi2ELi4ENS5_IJNS4_1CILi1EEENSA_ILi4EEESB_EEEEENS5_IJNSA_ILi64EEENSA_ILi128EEENSA_ILi32EEEEEENS_12float_e5m2_tENS5_IJlSB_lEEESJ_SK_NS4_8TiledMMAINS4_8MMA_AtomIJNS4_10MMA_TraitsINS4_19SM100_MMA_F8F6F4_SSEJSJ_SJ_fSF_SG_NS4_17integral_constantINS4_4UMMA5MajorELSR_0EEESS_NSP_INSQ_7ScaleInELST_0EEESU_EEEEEENS4_6LayoutINS5_IJSB_SB_SB_EEENS5_IJNSA_ILi0EEESZ_SZ_EEEEENS5_IJNS4_10UnderscoreES12_S12_EEEEENS4_23SM90_TMA_LOAD_MULTICASTENS4_14ComposedLayoutINS4_7SwizzleILi1ELi4ELi3EEENS4_18smem_ptr_flag_bitsILi8EEENSX_INS5_IJNSA_ILi8EEESH_EEENS5_IJSH_SB_EEEEEEEvNS4_8identityENS4_13SM90_TMA_LOADES1F_vS1G_EENS_8epilogue10collective18CollectiveEpilogueINS1J_23Sm100TmaWarpSpecializedILi2ELi2ELi32ELb0ELb0EEEJSI_NS5_IJNSX_ISF_SB_EES1O_EEESJ_SK_SJ_SK_NS1J_6fusion15FusionCallbacksIS1N_NS1Q_17LinearCombinationISJ_fSJ_fLNS_15FloatRoundStyleE2EEESI_S1P_JEEENS4_5SM1004TMEM4LOAD26SM100_TMEM_LOAD_16dp32b32xES1H_NS16_INS17_ILi2ELi4ELi3EEES1A_NSX_INS5_IJS1B_SF_EEENS5_IJSF_SB_EEEEEEENS4_39AutoVectorizingCopyWithAssumedAlignmentILi128EEENS4_14SM90_TMA_STOREES24_S26_S26_EEEvvEEEEvNT_6ParamsE --------------------------
	.section	.nv.shared._ZN7cutlass13device_kernelINS_4gemm6kernel13GemmUniversalIN4cute5tupleIJiiiiEEENS1_10collective13CollectiveMmaINS1_35MainloopSm100TmaUmmaWarpSpecializedILi34ELi2ELi4ENS5_IJNS4_1CILi1EEENSA_ILi4EEESB_EEEEENS5_IJNSA_ILi64EEENSA_ILi128EEENSA_ILi32EEEEEENS_12float_e5m2_tENS5_IJlSB_lEEESJ_SK_NS4_8TiledMMAINS4_8MMA_AtomIJNS4_10MMA_TraitsINS4_19SM100_MMA_F8F6F4_SSEJSJ_SJ_fSF_SG_NS4_17integral_constantINS4_4UMMA5MajorELSR_0EEESS_NSP_INSQ_7ScaleInELST_0EEESU_EEEEEENS4_6LayoutINS5_IJSB_SB_SB_EEENS5_IJNSA_ILi0EEESZ_SZ_EEEEENS5_IJNS4_10UnderscoreES12_S12_EEEEENS4_23SM90_TMA_LOAD_MULTICASTENS4_14ComposedLayoutINS4_7SwizzleILi1ELi4ELi3EEENS4_18smem_ptr_flag_bitsILi8EEENSX_INS5_IJNSA_ILi8EEESH_EEENS5_IJSH_SB_EEEEEEEvNS4_8identityENS4_13SM90_TMA_LOADES1F_vS1G_EENS_8epilogue10collective18CollectiveEpilogueINS1J_23Sm100TmaWarpSpecializedILi2ELi2ELi32ELb0ELb0EEEJSI_NS5_IJNSX_ISF_SB_EES1O_EEESJ_SK_SJ_SK_NS1J_6fusion15FusionCallbacksIS1N_NS1Q_17LinearCombinationISJ_fSJ_fLNS_15FloatRoundStyleE2EEESI_S1P_JEEENS4_5SM1004TMEM4LOAD26SM100_TMEM_LOAD_16dp32b32xES1H_NS16_INS17_ILi2ELi4ELi3EEES1A_NSX_INS5_IJS1B_SF_EEENS5_IJSF_SB_EEEEEEENS4_39AutoVectorizingCopyWithAssumedAlignmentILi128EEENS4_14SM90_TMA_STOREES24_S26_S26_EEEvvEEEEvNT_6ParamsE,"aw",@nobits
	.sectionflags	@""
	.align	16
	.zero		1024


//--------------------- .nv.shared.reserved.0     --------------------------
	.section	.nv.shared.reserved.0,"aw",@nobits
	.weak		__nv_reservedSMEM_offset_0_alias
	.size		__nv_reservedSMEM_offset_0_alias, 0, 64
	.other		__nv_reservedSMEM_offset_0_alias,@"STO_CUDA_RESERVED_SHARED STV_DEFAULT"
__nv_reservedSMEM_offset_0_alias:
	.zero		0
.nv.shared.reserved.0:
	.zero		64
	.weak		__nv_reservedSMEM_tcgen05_partition
	.type		__nv_reservedSMEM_tcgen05_partition,@object
	.size		__nv_reservedSMEM_tcgen05_partition,(.L_0 - __nv_reservedSMEM_tcgen05_partition)
__nv_reservedSMEM_tcgen05_partition:
	.zero		32
.L_0:


//--------------------- .nv.global                --------------------------
	.section	.nv.global,"aw",@nobits
.nv.global:
	.type		_ZN40_INTERNAL_5536784e_4_k_cu_eb267a49_278374cute1_E,@object
	.size		_ZN40_INTERNAL_5536784e_4_k_cu_eb267a49_278374cute1_E,(_ZN40_INTERNAL_5536784e_4_k_cu_eb267a49_278374cuda3std3__45__cpo6cbeginE - _ZN40_INTERNAL_5536784e_4_k_cu_eb267a49_278374cute1_E)
_ZN40_INTERNAL_5536784e_4_k_cu_eb267a49_278374cute1_E:
	.zero		1
	.type		_ZN40_INTERNAL_5536784e_4_k_cu_eb267a49_278374cuda3std3__45__cpo6cbeginE,@object
	.size		_ZN40_INTERNAL_5536784e_4_k_cu_eb267a49_278374cuda3std3__45__cpo6cbeginE,(_ZN40_INTERNAL_5536784e_4_k_cu_eb267a49_278374cuda3std3__48in_placeE - _ZN40_INTERNAL_5536784e_4_k_cu_eb267a49_278374cuda3std3__45__cpo6cbeginE)
_ZN40_INTERNAL_5536784e_4_k_cu_eb267a49_278374cuda3std3__45__cpo6cbeginE:
	.zero		1
	.type		_ZN40_INTERNAL_5536784e_4_k_cu_eb267a49_278374cuda3std3__48in_placeE,@object
	.size		_ZN40_INTERNAL_5536784e_4_k_cu_eb267a49_278374cuda3std3__48in_placeE,(_ZN40_INTERNAL_5536784e_4_k_cu_eb267a49_278374cuda3std6ranges3__45__cpo9iter_moveE - _ZN40_INTERNAL_5536784e_4_k_cu_eb267a49_278374cuda3std3__48in_placeE)
_ZN40_INTERNAL_5536784e_4_k_cu_eb267a49_278374cuda3std3__48in_placeE:
	.zero		1
	.type		_ZN40_INTERNAL_5536784e_4_k_cu_eb267a49_278374cuda3std6ranges3__45__cpo9iter_moveE,@object
	.size		_ZN40_INTERNAL_5536784e_4_k_cu_eb267a49_278374cuda3std6ranges3__45__cpo9iter_moveE,(_ZN40_INTERNAL_5536784e_4_k_cu_eb267a49_278374cuda3std3__45__cpo5beginE - _ZN40_INTERNAL_5536784e_4_k_cu_eb267a49_278374cuda3std6ranges3__45__cpo9iter_moveE)
_ZN40_INTERNAL_5536784e_4_k_cu_eb267a49_278374cuda3std6ranges3__45__cpo9iter_moveE:
	.zero		1
	.type		_ZN40_INTERNAL_5536784e_4_k_cu_eb267a49_278374cuda3std3__45__cpo5beginE,@object
	.size		_ZN40_INTERNAL_5536784e_4_k_cu_eb267a49_278374cuda3std3__45__cpo5beginE,(_ZN40_INTERNAL_5536784e_4_k_cu_eb267a49_278374cuda3std3__442_GLOBAL__N__5536784e_4_k_cu_eb267a49_278376ignoreE - _ZN40_INTERNAL_5536784e_4_k_cu_eb267a49_278374cuda3std3__45__cpo5beginE)
_ZN40_INTERNAL_5536784e_4_k_cu_eb267a49_278374cuda3std3__45__cpo5beginE:
	.zero		1
	.type		_ZN40_INTERNAL_5536784e_4_k_cu_eb267a49_278374cuda3std3__442_GLOBAL__N__5536784e_4_k_cu_eb267a49_278376ignoreE,@object
	.size		_ZN40_INTERNAL_5536784e_4_k_cu_eb267a49_278374cuda3std3__442_GLOBAL__N__5536784e_4_k_cu_eb267a49_278376ignoreE,(_ZN40_INTERNAL_5536784e_4_k_cu_eb267a49_278374cute7productE - _ZN40_INTERNAL_5536784e_4_k_cu_eb267a49_278374cuda3std3__442_GLOBAL__N__5536784e_4_k_cu_eb267a49_278376ignoreE)
_ZN40_INTERNAL_5536784e_4_k_cu_eb267a49_278374cuda3std3__442_GLOBAL__N__5536784e_4_k_cu_eb267a49_278376ignoreE:
	.zero		1
	.type		_ZN40_INTERNAL_5536784e_4_k_cu_eb267a49_278374cute7productE,@object
	.size		_ZN40_INTERNAL_5536784e_4_k_cu_eb267a49_278374cute7productE,(_ZN40_INTERNAL_5536784e_4_k_cu_eb267a49_278374cuda3std3__45__cpo3endE - _ZN40_INTERNAL_5536784e_4_k_cu_eb267a49_278374cute7productE)
_ZN40_INTERNAL_5536784e_4_k_cu_eb267a49_278374cute7productE:
	.zero		1
	.type		_ZN40_INTERNAL_5536784e_4_k_cu_eb267a49_278374cuda3std3__45__cpo3endE,@object
	.size		_ZN40_INTERNAL_5536784e_4_k_cu_eb267a49_278374cuda3std3__45__cpo3endE,(_ZN40_INTERNAL_5536784e_4_k_cu_eb267a49_278374cuda3std3__419piecewise_constructE - _ZN40_INTERNAL_5536784e_4_k_cu_eb267a49_278374cuda3std3__45__cpo3endE)
_ZN40_INTERNAL_5536784e_4_k_cu_eb267a49_278374cuda3std3__45__cpo3endE:
	.zero		1
	.type		_ZN40_INTERNAL_5536784e_4_k_cu_eb267a49_278374cuda3std3__419piecewise_constructE,@object
	.size		_ZN40_INTERNAL_5536784e_4_k_cu_eb267a49_278374cuda3std3__419piecewise_constructE,(_ZN40_INTERNAL_5536784e_4_k_cu_eb267a49_278374cuda3std3__45__cpo4cendE - _ZN40_INTERNAL_5536784e_4_k_cu_eb267a49_278374cuda3std3__419piecewise_constructE)
_ZN40_INTERNAL_5536784e_4_k_cu_eb267a49_278374cuda3std3__419piecewise_constructE:
	.zero		1
	.type		_ZN40_INTERNAL_5536784e_4_k_cu_eb267a49_278374cuda3std3__45__cpo4cendE,@object
	.size		_ZN40_INTERNAL_5536784e_4_k_cu_eb267a49_278374cuda3std3__45__cpo4cendE,(_ZN40_INTERNAL_5536784e_4_k_cu_eb267a49_278374cuda3std6ranges3__45__cpo4swapE - _ZN40_INTERNAL_5536784e_4_k_cu_eb267a49_278374cuda3std3__45__cpo4cendE)
_ZN40_INTERNAL_5536784e_4_k_cu_eb267a49_278374cuda3std3__45__cpo4cendE:
	.zero		1
	.type		_ZN40_INTERNAL_5536784e_4_k_cu_eb267a49_278374cuda3std6ranges3__45__cpo4swapE,@object
	.size		_ZN40_INTERNAL_5536784e_4_k_cu_eb267a49_278374cuda3std6ranges3__45__cpo4swapE,(.L_10 - _ZN40_INTERNAL_5536784e_4_k_cu_eb267a49_278374cuda3std6ranges3__45__cpo4swapE)
_ZN40_INTERNAL_5536784e_4_k_cu_eb267a49_278374cuda3std6ranges3__45__cpo4swapE:
	.zero		1
.L_10:


//--------------------- .nv.constant0._ZN7cutlass13device_kernelINS_4gemm6kernel13GemmUniversalIN4cute5tupleIJiiiiEEENS1_10collective13CollectiveMmaINS1_35MainloopSm100TmaUmmaWarpSpecializedILi34ELi2ELi4ENS5_IJNS4_1CILi1EEENSA_ILi4EEESB_EEEEENS5_IJNSA_ILi64EEENSA_ILi128EEENSA_ILi32EEEEEENS_12float_e5m2_tENS5_IJlSB_lEEESJ_SK_NS4_8TiledMMAINS4_8MMA_AtomIJNS4_10MMA_TraitsINS4_19SM100_MMA_F8F6F4_SSEJSJ_SJ_fSF_SG_NS4_17integral_constantINS4_4UMMA5MajorELSR_0EEESS_NSP_INSQ_7ScaleInELST_0EEESU_EEEEEENS4_6LayoutINS5_IJSB_SB_SB_EEENS5_IJNSA_ILi0EEESZ_SZ_EEEEENS5_IJNS4_10UnderscoreES12_S12_EEEEENS4_23SM90_TMA_LOAD_MULTICASTENS4_14ComposedLayoutINS4_7SwizzleILi1ELi4ELi3EEENS4_18smem_ptr_flag_bitsILi8EEENSX_INS5_IJNSA_ILi8EEESH_EEENS5_IJSH_SB_EEEEEEEvNS4_8identityENS4_13SM90_TMA_LOADES1F_vS1G_EENS_8epilogue10collective18CollectiveEpilogueINS1J_23Sm100TmaWarpSpecializedILi2ELi2ELi32ELb0ELb0EEEJSI_NS5_IJNSX_ISF_SB_EES1O_EEESJ_SK_SJ_SK_NS1J_6fusion15FusionCallbacksIS1N_NS1Q_17LinearCombinationISJ_fSJ_fLNS_15FloatRoundStyleE2EEESI_S1P_JEEENS4_5SM1004TMEM4LOAD26SM100_TMEM_LOAD_16dp32b32xES1H_NS16_INS17_ILi2ELi4ELi3EEES1A_NSX_INS5_IJS1B_SF_EEENS5_IJSF_SB_EEEEEEENS4_39AutoVectorizingCopyWithAssumedAlignmentILi128EEENS4_14SM90_TMA_STOREES24_S26_S26_EEEvvEEEEvNT_6ParamsE --------------------------
	.section	.nv.constant0._ZN7cutlass13device_kernelINS_4gemm6kernel13GemmUniversalIN4cute5tupleIJiiiiEEENS1_10collective13CollectiveMmaINS1_35MainloopSm100TmaUmmaWarpSpecializedILi34ELi2ELi4ENS5_IJNS4_1CILi1EEENSA_ILi4EEESB_EEEEENS5_IJNSA_ILi64EEENSA_ILi128EEENSA_ILi32EEEEEENS_12float_e5m2_tENS5_IJlSB_lEEESJ_SK_NS4_8TiledMMAINS4_8MMA_AtomIJNS4_10MMA_TraitsINS4_19SM100_MMA_F8F6F4_SSEJSJ_SJ_fSF_SG_NS4_17integral_constantINS4_4UMMA5MajorELSR_0EEESS_NSP_INSQ_7ScaleInELST_0EEESU_EEEEEENS4_6LayoutINS5_IJSB_SB_SB_EEENS5_IJNSA_ILi0EEESZ_SZ_EEEEENS5_IJNS4_10UnderscoreES12_S12_EEEEENS4_23SM90_TMA_LOAD_MULTICASTENS4_14ComposedLayoutINS4_7SwizzleILi1ELi4ELi3EEENS4_18smem_ptr_flag_bitsILi8EEENSX_INS5_IJNSA_ILi8EEESH_EEENS5_IJSH_SB_EEEEEEEvNS4_8identityENS4_13SM90_TMA_LOADES1F_vS1G_EENS_8epilogue10collective18CollectiveEpilogueINS1J_23Sm100TmaWarpSpecializedILi2ELi2ELi32ELb0ELb0EEEJSI_NS5_IJNSX_ISF_SB_EES1O_EEESJ_SK_SJ_SK_NS1J_6fusion15FusionCallbacksIS1N_NS1Q_17LinearCombinationISJ_fSJ_fLNS_15FloatRoundStyleE2EEESI_S1P_JEEENS4_5SM1004TMEM4LOAD26SM100_TMEM_LOAD_16dp32b32xES1H_NS16_INS17_ILi2ELi4ELi3EEES1A_NSX_INS5_IJS1B_SF_EEENS5_IJSF_SB_EEEEEEENS4_39AutoVectorizingCopyWithAssumedAlignmentILi128EEENS4_14SM90_TMA_STOREES24_S26_S26_EEEvvEEEEvNT_6ParamsE,"a",@progbits
	.sectionflags	@""
	.align	4
.nv.constant0._ZN7cutlass13device_kernelINS_4gemm6kernel13GemmUniversalIN4cute5tupleIJiiiiEEENS1_10collective13CollectiveMmaINS1_35MainloopSm100TmaUmmaWarpSpecializedILi34ELi2ELi4ENS5_IJNS4_1CILi1EEENSA_ILi4EEESB_EEEEENS5_IJNSA_ILi64EEENSA_ILi128EEENSA_ILi32EEEEEENS_12float_e5m2_tENS5_IJlSB_lEEESJ_SK_NS4_8TiledMMAINS4_8MMA_AtomIJNS4_10MMA_TraitsINS4_19SM100_MMA_F8F6F4_SSEJSJ_SJ_fSF_SG_NS4_17integral_constantINS4_4UMMA5MajorELSR_0EEESS_NSP_INSQ_7ScaleInELST_0EEESU_EEEEEENS4_6LayoutINS5_IJSB_SB_SB_EEENS5_IJNSA_ILi0EEESZ_SZ_EEEEENS5_IJNS4_10UnderscoreES12_S12_EEEEENS4_23SM90_TMA_LOAD_MULTICASTENS4_14ComposedLayoutINS4_7SwizzleILi1ELi4ELi3EEENS4_18smem_ptr_flag_bitsILi8EEENSX_INS5_IJNSA_ILi8EEESH_EEENS5_IJSH_SB_EEEEEEEvNS4_8identityENS4_13SM90_TMA_LOADES1F_vS1G_EENS_8epilogue10collective18CollectiveEpilogueINS1J_23Sm100TmaWarpSpecializedILi2ELi2ELi32ELb0ELb0EEEJSI_NS5_IJNSX_ISF_SB_EES1O_EEESJ_SK_SJ_SK_NS1J_6fusion15FusionCallbacksIS1N_NS1Q_17LinearCombinationISJ_fSJ_fLNS_15FloatRoundStyleE2EEESI_S1P_JEEENS4_5SM1004TMEM4LOAD26SM100_TMEM_LOAD_16dp32b32xES1H_NS16_INS17_ILi2ELi4ELi3EEES1A_NSX_INS5_IJS1B_SF_EEENS5_IJSF_SB_EEEEEEENS4_39AutoVectorizingCopyWithAssumedAlignmentILi128EEENS4_14SM90_TMA_STOREES24_S26_S26_EEEvvEEEEvNT_6ParamsE:
	.zero		2944


//--------------------- SYMBOLS --------------------------

	.type		.nv.reservedSmem.offset0,@object
	.size		.nv.reservedSmem.offset0,0x4
	.type		.nv.reservedSmem.cap,@object
	.size		.nv.reservedSmem.cap,0x4
	.type		__assertfail,@function
